//
// Generated by NVIDIA NVVM Compiler
//
// Compiler Build ID: CL-36424714
// Cuda compilation tools, release 13.0, V13.0.88
// Based on NVVM 20.0.0
//

.version 9.0
.target sm_100
.address_size 64

	// .globl	_Z10InitializePci

.visible .entry _Z10InitializePci(
	.param .u64 .ptr .align 1 _Z10InitializePci_param_0,
	.param .u32 _Z10InitializePci_param_1
)
{
	.reg .pred 	%p<3>;
	.reg .b32 	%r<21>;
	.reg .b64 	%rd<15>;

	ld.param.u64 	%rd2, [_Z10InitializePci_param_0];
	ld.param.u32 	%r4, [_Z10InitializePci_param_1];
	mov.u32 	%r5, %ctaid.x;
	mov.u32 	%r6, %ntid.x;
	mov.u32 	%r7, %tid.x;
	mad.lo.s32 	%r1, %r5, %r6, %r7;
	mov.u32 	%r8, %ctaid.y;
	mov.u32 	%r9, %ntid.y;
	mov.u32 	%r10, %tid.y;
	mad.lo.s32 	%r2, %r8, %r9, %r10;
	cvt.s64.s32 	%rd3, %r1;
	cvt.u64.u32 	%rd4, %r2;
	add.s64 	%rd1, %rd4, %rd3;
$L__BB0_1:
	// begin inline asm
	mov.u64 	%rd5, %clock64;
	// end inline asm
	add.s64 	%rd6, %rd1, %rd5;
	mul.hi.s64 	%rd7, %rd6, -8441730338816235485;
	add.s64 	%rd8, %rd7, %rd6;
	shr.s64 	%rd9, %rd8, 5;
	shr.u64 	%rd10, %rd8, 63;
	cvt.u32.u64 	%r11, %rd10;
	cvt.u32.u64 	%r12, %rd9;
	add.s32 	%r13, %r12, %r11;
	mov.b64 	%rd11, 59;
	cvt.u32.u64 	%r14, %rd11;
	mul.lo.s32 	%r15, %r13, %r14;
	cvt.u32.u64 	%r16, %rd6;
	sub.s32 	%r17, %r16, %r15;
	add.s32 	%r18, %r17, 65;
	setp.eq.s32 	%p1, %r18, 123;
	selp.b32 	%r3, 32, %r18, %p1;
	add.s32 	%r19, %r3, -97;
	setp.gt.u32 	%p2, %r19, -7;
	@%p2 bra 	$L__BB0_1;
	cvta.to.global.u64 	%rd12, %rd2;
	mad.lo.s32 	%r20, %r4, %r1, %r2;
	cvt.s64.s32 	%rd13, %r20;
	add.s64 	%rd14, %rd12, %rd13;
	st.global.u8 	[%rd14], %r3;
	ret;

}
	// .globl	_Z7ReplacePcS_i
.visible .entry _Z7ReplacePcS_i(
	.param .u64 .ptr .align 1 _Z7ReplacePcS_i_param_0,
	.param .u64 .ptr .align 1 _Z7ReplacePcS_i_param_1,
	.param .u32 _Z7ReplacePcS_i_param_2
)
{
	.reg .pred 	%p<13>;
	.reg .b16 	%rs<11>;
	.reg .b32 	%r<87>;
	.reg .b64 	%rd<53>;

	ld.param.u64 	%rd13, [_Z7ReplacePcS_i_param_0];
	ld.param.u64 	%rd14, [_Z7ReplacePcS_i_param_1];
	ld.param.u32 	%r51, [_Z7ReplacePcS_i_param_2];
	cvta.to.global.u64 	%rd1, %rd13;
	cvta.to.global.u64 	%rd2, %rd14;
	mov.u32 	%r52, %ctaid.x;
	mov.u32 	%r1, %ntid.x;
	mov.u32 	%r2, %tid.x;
	mad.lo.s32 	%r3, %r52, %r1, %r2;
	setp.gt.s32 	%p1, %r3, 199;
	@%p1 bra 	$L__BB1_18;
	// begin inline asm
	mov.u64 	%rd15, %clock64;
	// end inline asm
	mul.lo.s32 	%r53, %r1, %r2;
	cvt.u64.u32 	%rd16, %r53;
	add.s64 	%rd3, %rd15, %rd16;
	cvt.s64.s32 	%rd4, %r51;
	or.b64  	%rd17, %rd3, %rd4;
	and.b64  	%rd18, %rd17, -4294967296;
	setp.ne.s64 	%p2, %rd18, 0;
	@%p2 bra 	$L__BB1_3;
	cvt.u32.u64 	%r54, %rd4;
	cvt.u32.u64 	%r55, %rd3;
	rem.u32 	%r56, %r55, %r54;
	cvt.u64.u32 	%rd52, %r56;
	bra.uni 	$L__BB1_4;
$L__BB1_3:
	rem.s64 	%rd52, %rd3, %rd4;
$L__BB1_4:
	cvt.u32.u64 	%r4, %rd52;
	// begin inline asm
	mov.u64 	%rd19, %clock64;
	// end inline asm
	cvt.u64.u32 	%rd21, %r1;
	cvt.u64.u32 	%rd22, %r2;
	sub.s64 	%rd23, %rd22, %rd21;
	add.s64 	%rd8, %rd23, %rd19;
	// begin inline asm
	mov.u64 	%rd20, %clock64;
	// end inline asm
	sub.s64 	%rd24, %rd21, %rd22;
	add.s64 	%rd25, %rd24, %rd20;
	mul.hi.s64 	%rd26, %rd25, -6640827866535438581;
	add.s64 	%rd27, %rd26, %rd25;
	shr.s64 	%rd28, %rd27, 6;
	shr.u64 	%rd29, %rd27, 63;
	cvt.u32.u64 	%r57, %rd29;
	cvt.u32.u64 	%r58, %rd28;
	add.s32 	%r59, %r58, %r57;
	mov.b64 	%rd30, 100;
	cvt.u32.u64 	%r60, %rd30;
	mul.lo.s32 	%r61, %r59, %r60;
	cvt.u32.u64 	%r62, %rd25;
	sub.s32 	%r5, %r62, %r61;
	setp.lt.s64 	%p3, %rd52, 1;
	@%p3 bra 	$L__BB1_11;
	mul.hi.s64 	%rd31, %rd8, -6640827866535438581;
	add.s64 	%rd32, %rd31, %rd8;
	shr.s64 	%rd33, %rd32, 6;
	shr.u64 	%rd34, %rd32, 63;
	cvt.u32.u64 	%r64, %rd34;
	cvt.u32.u64 	%r65, %rd33;
	add.s32 	%r66, %r65, %r64;
	mov.b64 	%rd35, 100;
	cvt.u32.u64 	%r67, %rd35;
	mul.lo.s32 	%r68, %r66, %r67;
	cvt.u32.u64 	%r69, %rd8;
	sub.s32 	%r70, %r69, %r68;
	mul.lo.s32 	%r6, %r51, %r70;
	mul.lo.s32 	%r7, %r51, %r3;
	max.s32 	%r8, %r4, 1;
	and.b32  	%r9, %r8, 3;
	setp.lt.u64 	%p4, %rd52, 4;
	mov.b32 	%r73, 0;
	@%p4 bra 	$L__BB1_8;
	and.b32  	%r73, %r8, 2147483644;
	neg.s32 	%r83, %r73;
	add.s64 	%rd9, %rd2, 1;
	add.s64 	%rd10, %rd1, 3;
	mov.u32 	%r81, %r7;
	mov.u32 	%r82, %r6;
$L__BB1_7:
	cvt.s64.s32 	%rd36, %r82;
	add.s64 	%rd37, %rd9, %rd36;
	cvt.s64.s32 	%rd38, %r81;
	add.s64 	%rd39, %rd10, %rd38;
	ld.global.u8 	%rs1, [%rd37+-1];
	st.global.u8 	[%rd39+-3], %rs1;
	ld.global.u8 	%rs2, [%rd37];
	st.global.u8 	[%rd39+-2], %rs2;
	ld.global.u8 	%rs3, [%rd37+1];
	st.global.u8 	[%rd39+-1], %rs3;
	ld.global.u8 	%rs4, [%rd37+2];
	st.global.u8 	[%rd39], %rs4;
	add.s32 	%r83, %r83, 4;
	add.s32 	%r82, %r82, 4;
	add.s32 	%r81, %r81, 4;
	setp.eq.s32 	%p5, %r83, 0;
	@%p5 bra 	$L__BB1_8;
	bra.uni 	$L__BB1_7;
$L__BB1_8:
	setp.eq.s32 	%p6, %r9, 0;
	@%p6 bra 	$L__BB1_11;
	add.s32 	%r76, %r73, %r7;
	add.s32 	%r75, %r73, %r6;
	neg.s32 	%r74, %r9;
$L__BB1_10:
	.pragma "nounroll";
	cvt.s64.s32 	%rd40, %r76;
	add.s64 	%rd41, %rd1, %rd40;
	cvt.s64.s32 	%rd42, %r75;
	add.s64 	%rd43, %rd2, %rd42;
	ld.global.u8 	%rs5, [%rd43];
	st.global.u8 	[%rd41], %rs5;
	add.s32 	%r76, %r76, 1;
	add.s32 	%r75, %r75, 1;
	add.s32 	%r74, %r74, 1;
	setp.ne.s32 	%p7, %r74, 0;
	@%p7 bra 	$L__BB1_10;
$L__BB1_11:
	setp.le.s32 	%p8, %r51, %r4;
	@%p8 bra 	$L__BB1_18;
	mul.lo.s32 	%r22, %r51, %r5;
	mul.lo.s32 	%r23, %r51, %r3;
	sub.s32 	%r71, %r51, %r4;
	and.b32  	%r24, %r71, 3;
	setp.eq.s32 	%p9, %r24, 0;
	mov.u32 	%r80, %r4;
	@%p9 bra 	$L__BB1_15;
	add.s32 	%r79, %r23, %r4;
	add.s32 	%r78, %r22, %r4;
	neg.s32 	%r77, %r24;
	add.s32 	%r80, %r24, %r4;
$L__BB1_14:
	.pragma "nounroll";
	cvt.s64.s32 	%rd44, %r79;
	add.s64 	%rd45, %rd1, %rd44;
	cvt.s64.s32 	%rd46, %r78;
	add.s64 	%rd47, %rd2, %rd46;
	ld.global.u8 	%rs6, [%rd47];
	st.global.u8 	[%rd45], %rs6;
	add.s32 	%r79, %r79, 1;
	add.s32 	%r78, %r78, 1;
	add.s32 	%r77, %r77, 1;
	setp.ne.s32 	%p10, %r77, 0;
	@%p10 bra 	$L__BB1_14;
$L__BB1_15:
	sub.s32 	%r72, %r4, %r51;
	setp.gt.u32 	%p11, %r72, -4;
	@%p11 bra 	$L__BB1_18;
	sub.s32 	%r86, %r80, %r51;
	add.s64 	%rd11, %rd2, 1;
	add.s32 	%r85, %r80, %r22;
	add.s64 	%rd12, %rd1, 3;
	add.s32 	%r84, %r80, %r23;
$L__BB1_17:
	cvt.s64.s32 	%rd48, %r85;
	add.s64 	%rd49, %rd11, %rd48;
	cvt.s64.s32 	%rd50, %r84;
	add.s64 	%rd51, %rd12, %rd50;
	ld.global.u8 	%rs7, [%rd49+-1];
	st.global.u8 	[%rd51+-3], %rs7;
	ld.global.u8 	%rs8, [%rd49];
	st.global.u8 	[%rd51+-2], %rs8;
	ld.global.u8 	%rs9, [%rd49+1];
	st.global.u8 	[%rd51+-1], %rs9;
	ld.global.u8 	%rs10, [%rd49+2];
	st.global.u8 	[%rd51], %rs10;
	add.s32 	%r86, %r86, 4;
	add.s32 	%r85, %r85, 4;
	add.s32 	%r84, %r84, 4;
	setp.ne.s32 	%p12, %r86, 0;
	@%p12 bra 	$L__BB1_17;
$L__BB1_18:
	ret;

}
	// .globl	_Z8MutationPci
.visible .entry _Z8MutationPci(
	.param .u64 .ptr .align 1 _Z8MutationPci_param_0,
	.param .u32 _Z8MutationPci_param_1
)
{
	.reg .pred 	%p<7>;
	.reg .b32 	%r<29>;
	.reg .b64 	%rd<22>;

	ld.param.u64 	%rd2, [_Z8MutationPci_param_0];
	ld.param.u32 	%r11, [_Z8MutationPci_param_1];
	mov.u32 	%r1, %ctaid.x;
	mov.u32 	%r2, %ntid.x;
	mov.u32 	%r3, %tid.x;
	mad.lo.s32 	%r4, %r1, %r2, %r3;
	mov.u32 	%r5, %ctaid.y;
	mov.u32 	%r6, %ntid.y;
	mov.u32 	%r7, %tid.y;
	mad.lo.s32 	%r12, %r5, %r6, %r7;
	setp.gt.s32 	%p1, %r4, 199;
	setp.ge.s32 	%p2, %r12, %r11;
	or.pred  	%p3, %p1, %p2;
	@%p3 bra 	$L__BB2_5;
	// begin inline asm
	mov.u64 	%rd3, %clock64;
	// end inline asm
	cvt.u64.u32 	%rd4, %r1;
	mul.lo.s32 	%r13, %r6, %r3;
	cvt.u64.u32 	%rd5, %r13;
	sub.s64 	%rd6, %rd4, %rd5;
	add.s64 	%rd7, %rd6, %rd3;
	mad.lo.s64 	%rd8, %rd7, 2066035336255469781, 73786976294838200;
	mov.b64 	{%r14, %r15}, %rd8;
	shf.r.wrap.b32 	%r16, %r15, %r14, 3;
	shf.r.wrap.b32 	%r17, %r14, %r15, 3;
	mov.b64 	%rd9, {%r17, %r16};
	setp.gt.u64 	%p4, %rd9, 18446744073709550;
	@%p4 bra 	$L__BB2_5;
	cvt.u64.u32 	%rd10, %r5;
	mul.lo.s32 	%r18, %r2, %r7;
	cvt.u64.u32 	%rd11, %r18;
	sub.s64 	%rd1, %rd10, %rd11;
$L__BB2_3:
	// begin inline asm
	mov.u64 	%rd12, %clock64;
	// end inline asm
	add.s64 	%rd13, %rd1, %rd12;
	mul.hi.s64 	%rd14, %rd13, -8441730338816235485;
	add.s64 	%rd15, %rd14, %rd13;
	shr.s64 	%rd16, %rd15, 5;
	shr.u64 	%rd17, %rd15, 63;
	cvt.u32.u64 	%r19, %rd17;
	cvt.u32.u64 	%r20, %rd16;
	add.s32 	%r21, %r20, %r19;
	mov.b64 	%rd18, 59;
	cvt.u32.u64 	%r22, %rd18;
	mul.lo.s32 	%r23, %r21, %r22;
	cvt.u32.u64 	%r24, %rd13;
	sub.s32 	%r25, %r24, %r23;
	add.s32 	%r26, %r25, 65;
	setp.eq.s32 	%p5, %r26, 123;
	selp.b32 	%r9, 32, %r26, %p5;
	add.s32 	%r27, %r9, -97;
	setp.gt.u32 	%p6, %r27, -7;
	@%p6 bra 	$L__BB2_3;
	mad.lo.s32 	%r28, %r11, %r4, %r12;
	cvt.s64.s32 	%rd19, %r28;
	cvta.to.global.u64 	%rd20, %rd2;
	add.s64 	%rd21, %rd20, %rd19;
	st.global.u8 	[%rd21], %r9;
$L__BB2_5:
	ret;

}


// ===== COMPILED SASS (sm_100) =====

	.target	sm_100

	.elftype	@"ET_EXEC"


//--------------------- .note.nv.tkinfo           --------------------------
	.section	.note.nv.tkinfo,"",@"SHT_NOTE"
	.sectionflags	@"SHF_NOTE_NV_TKINFO"
	.tkinfo
        /*0018*/ 	.word	0x00000002
        /*0030*/ 	.string	""
        /*0030*/ 	.string	"ptxas"
        /*0030*/ 	.string	"Cuda compilation tools, release 13.0, V13.0.88"
        /*0030*/ 	.string	"Build cuda_13.0.r13.0/compiler.36424714_0"
        /*0030*/ 	.string	"-arch sm_100 -m 64 "



//--------------------- .note.nv.cuinfo           --------------------------
	.section	.note.nv.cuinfo,"",@"SHT_NOTE"
	.sectionflags	@"SHF_NOTE_NV_CUINFO"
        /*0018*/ 	.short	0x0002
        /*001a*/ 	.short	0x0064
        /*001c*/ 	.short	0x0082
	.zero		2


//--------------------- .nv.info                  --------------------------
	.section	.nv.info,"",@"SHT_CUDA_INFO"
	.align	4


	//----- nvinfo : EIATTR_REGCOUNT
	.align		4
        /*0000*/ 	.byte	0x04, 0x2f
        /*0002*/ 	.short	(.L_1 - .L_0)
	.align		4
.L_0:
        /*0004*/ 	.word	index@(_Z10InitializePci)
        /*0008*/ 	.word	0x00000010


	//----- nvinfo : EIATTR_FRAME_SIZE
	.align		4
.L_1:
        /*000c*/ 	.byte	0x04, 0x11
        /*000e*/ 	.short	(.L_3 - .L_2)
	.align		4
.L_2:
        /*0010*/ 	.word	index@(_Z10InitializePci)
        /*0014*/ 	.word	0x00000000


	//----- nvinfo : EIATTR_REGCOUNT
	.align		4
.L_3:
        /*0018*/ 	.byte	0x04, 0x2f
        /*001a*/ 	.short	(.L_5 - .L_4)
	.align		4
.L_4:
        /*001c*/ 	.word	index@(_Z7ReplacePcS_i)
        /*0020*/ 	.word	0x0000001e


	//----- nvinfo : EIATTR_FRAME_SIZE
	.align		4
.L_5:
        /*0024*/ 	.byte	0x04, 0x11
        /*0026*/ 	.short	(.L_7 - .L_6)
	.align		4
.L_6:
        /*0028*/ 	.word	index@($__internal_0_$__cuda_sm20_rem_s64)
        /*002c*/ 	.word	0x00000000


	//----- nvinfo : EIATTR_FRAME_SIZE
	.align		4
.L_7:
        /*0030*/ 	.byte	0x04, 0x11
        /*0032*/ 	.short	(.L_9 - .L_8)
	.align		4
.L_8:
        /*0034*/ 	.word	index@(_Z7ReplacePcS_i)
        /*0038*/ 	.word	0x00000000


	//----- nvinfo : EIATTR_REGCOUNT
	.align		4
.L_9:
        /*003c*/ 	.byte	0x04, 0x2f
        /*003e*/ 	.short	(.L_11 - .L_10)
	.align		4
.L_10:
        /*0040*/ 	.word	index@(_Z8MutationPci)
        /*0044*/ 	.word	0x00000010


	//----- nvinfo : EIATTR_FRAME_SIZE
	.align		4
.L_11:
        /*0048*/ 	.byte	0x04, 0x11
        /*004a*/ 	.short	(.L_13 - .L_12)
	.align		4
.L_12:
        /*004c*/ 	.word	index@(_Z8MutationPci)
        /*0050*/ 	.word	0x00000000


	//----- nvinfo : EIATTR_MIN_STACK_SIZE
	.align		4
.L_13:
        /*0054*/ 	.byte	0x04, 0x12
        /*0056*/ 	.short	(.L_15 - .L_14)
	.align		4
.L_14:
        /*0058*/ 	.word	index@(_Z8MutationPci)
        /*005c*/ 	.word	0x00000000


	//----- nvinfo : EIATTR_MIN_STACK_SIZE
	.align		4
.L_15:
        /*0060*/ 	.byte	0x04, 0x12
        /*0062*/ 	.short	(.L_17 - .L_16)
	.align		4
.L_16:
        /*0064*/ 	.word	index@(_Z7ReplacePcS_i)
        /*0068*/ 	.word	0x00000000


	//----- nvinfo : EIATTR_MIN_STACK_SIZE
	.align		4
.L_17:
        /*006c*/ 	.byte	0x04, 0x12
        /*006e*/ 	.short	(.L_19 - .L_18)
	.align		4
.L_18:
        /*0070*/ 	.word	index@(_Z10InitializePci)
        /*0074*/ 	.word	0x00000000
.L_19:


//--------------------- .nv.compat                --------------------------
	.section	.nv.compat,"",@"SHT_CUDA_COMPAT_INFO"
	.align	4
        /*0000*/ 	.byte	0x02, 0x09, 0x00, 0x00, 0x02, 0x02, 0x01, 0x00, 0x02, 0x05, 0x05, 0x00, 0x03, 0x07, 0x01, 0x01
        /*0010*/ 	.byte	0x02, 0x03, 0x00, 0x00, 0x02, 0x06, 0x01, 0x00, 0x04, 0x0b, 0x08, 0x00, 0x09, 0x00, 0x00, 0x00
        /*0020*/ 	.byte	0x00, 0x00, 0x00, 0x00


//--------------------- .nv.info._Z8MutationPci   --------------------------
	.section	.nv.info._Z8MutationPci,"",@"SHT_CUDA_INFO"
	.sectionflags	@""
	.align	4


	//----- nvinfo : EIATTR_CUDA_API_VERSION
	.align		4
        /*0000*/ 	.byte	0x04, 0x37
        /*0002*/ 	.short	(.L_21 - .L_20)
.L_20:
        /*0004*/ 	.word	0x00000082


	//----- nvinfo : EIATTR_KPARAM_INFO
	.align		4
.L_21:
        /*0008*/ 	.byte	0x04, 0x17
        /*000a*/ 	.short	(.L_23 - .L_22)
.L_22:
        /*000c*/ 	.word	0x00000000
        /*0010*/ 	.short	0x0001
        /*0012*/ 	.short	0x0008
        /*0014*/ 	.byte	0x00, 0xf0, 0x11, 0x00


	//----- nvinfo : EIATTR_KPARAM_INFO
	.align		4
.L_23:
        /*0018*/ 	.byte	0x04, 0x17
        /*001a*/ 	.short	(.L_25 - .L_24)
.L_24:
        /*001c*/ 	.word	0x00000000
        /*0020*/ 	.short	0x0000
        /*0022*/ 	.short	0x0000
        /*0024*/ 	.byte	0x00, 0xf5, 0x21, 0x00


	//----- nvinfo : EIATTR_SPARSE_MMA_MASK
	.align		4
.L_25:
        /*0028*/ 	.byte	0x03, 0x50
        /*002a*/ 	.short	0x0000


	//----- nvinfo : EIATTR_MAXREG_COUNT
	.align		4
        /*002c*/ 	.byte	0x03, 0x1b
        /*002e*/ 	.short	0x00ff


	//----- nvinfo : EIATTR_MERCURY_ISA_VERSION
	.align		4
        /*0030*/ 	.byte	0x03, 0x5f
        /*0032*/ 	.short	0x0101


	//----- nvinfo : EIATTR_VRC_CTA_INIT_COUNT
	.align		4
        /*0034*/ 	.byte	0x02, 0x4a
	.zero		1
	.zero		1


	//----- nvinfo : EIATTR_EXIT_INSTR_OFFSETS
	.align		4
        /*0038*/ 	.byte	0x04, 0x1c
        /*003a*/ 	.short	(.L_27 - .L_26)


	//   ....[0]....
.L_26:
        /*003c*/ 	.word	0x000000c0


	//   ....[1]....
        /*0040*/ 	.word	0x000001b0


	//   ....[2]....
        /*0044*/ 	.word	0x00000410


	//----- nvinfo : EIATTR_CRS_STACK_SIZE
	.align		4
.L_27:
        /*0048*/ 	.byte	0x04, 0x1e
        /*004a*/ 	.short	(.L_29 - .L_28)
.L_28:
        /*004c*/ 	.word	0x00000000


	//----- nvinfo : EIATTR_CBANK_PARAM_SIZE
	.align		4
.L_29:
        /*0050*/ 	.byte	0x03, 0x19
        /*0052*/ 	.short	0x000c


	//----- nvinfo : EIATTR_PARAM_CBANK
	.align		4
        /*0054*/ 	.byte	0x04, 0x0a
        /*0056*/ 	.short	(.L_31 - .L_30)
	.align		4
.L_30:
        /*0058*/ 	.word	index@(.nv.constant0._Z8MutationPci)
        /*005c*/ 	.short	0x0380
        /*005e*/ 	.short	0x000c


	//----- nvinfo : EIATTR_SW_WAR
	.align		4
.L_31:
        /*0060*/ 	.byte	0x04, 0x36
        /*0062*/ 	.short	(.L_33 - .L_32)
.L_32:
        /*0064*/ 	.word	0x00000008
.L_33:


//--------------------- .nv.info._Z7ReplacePcS_i  --------------------------
	.section	.nv.info._Z7ReplacePcS_i,"",@"SHT_CUDA_INFO"
	.sectionflags	@""
	.align	4


	//----- nvinfo : EIATTR_CUDA_API_VERSION
	.align		4
        /*0000*/ 	.byte	0x04, 0x37
        /*0002*/ 	.short	(.L_35 - .L_34)
.L_34:
        /*0004*/ 	.word	0x00000082


	//----- nvinfo : EIATTR_KPARAM_INFO
	.align		4
.L_35:
        /*0008*/ 	.byte	0x04, 0x17
        /*000a*/ 	.short	(.L_37 - .L_36)
.L_36:
        /*000c*/ 	.word	0x00000000
        /*0010*/ 	.short	0x0002
        /*0012*/ 	.short	0x0010
        /*0014*/ 	.byte	0x00, 0xf0, 0x11, 0x00


	//----- nvinfo : EIATTR_KPARAM_INFO
	.align		4
.L_37:
        /*0018*/ 	.byte	0x04, 0x17
        /*001a*/ 	.short	(.L_39 - .L_38)
.L_38:
        /*001c*/ 	.word	0x00000000
        /*0020*/ 	.short	0x0001
        /*0022*/ 	.short	0x0008
        /*0024*/ 	.byte	0x00, 0xf5, 0x21, 0x00


	//----- nvinfo : EIATTR_KPARAM_INFO
	.align		4
.L_39:
        /*0028*/ 	.byte	0x04, 0x17
        /*002a*/ 	.short	(.L_41 - .L_40)
.L_40:
        /*002c*/ 	.word	0x00000000
        /*0030*/ 	.short	0x0000
        /*0032*/ 	.short	0x0000
        /*0034*/ 	.byte	0x00, 0xf5, 0x21, 0x00


	//----- nvinfo : EIATTR_SPARSE_MMA_MASK
	.align		4
.L_41:
        /*0038*/ 	.byte	0x03, 0x50
        /*003a*/ 	.short	0x0000


	//----- nvinfo : EIATTR_MAXREG_COUNT
	.align		4
        /*003c*/ 	.byte	0x03, 0x1b
        /*003e*/ 	.short	0x00ff


	//----- nvinfo : EIATTR_MERCURY_ISA_VERSION
	.align		4
        /*0040*/ 	.byte	0x03, 0x5f
        /*0042*/ 	.short	0x0101


	//----- nvinfo : EIATTR_VRC_CTA_INIT_COUNT
	.align		4
        /*0044*/ 	.byte	0x02, 0x4a
	.zero		1
	.zero		1


	//----- nvinfo : EIATTR_EXIT_INSTR_OFFSETS
	.align		4
        /*0048*/ 	.byte	0x04, 0x1c
        /*004a*/ 	.short	(.L_43 - .L_42)


	//   ....[0]....
.L_42:
        /*004c*/ 	.word	0x00000060


	//   ....[1]....
        /*0050*/ 	.word	0x000008b0


	//   ....[2]....
        /*0054*/ 	.word	0x00000a40


	//   ....[3]....
        /*0058*/ 	.word	0x00000bc0


	//----- nvinfo : EIATTR_CRS_STACK_SIZE
	.align		4
.L_43:
        /*005c*/ 	.byte	0x04, 0x1e
        /*005e*/ 	.short	(.L_45 - .L_44)
.L_44:
        /*0060*/ 	.word	0x00000000


	//----- nvinfo : EIATTR_CBANK_PARAM_SIZE
	.align		4
.L_45:
        /*0064*/ 	.byte	0x03, 0x19
        /*0066*/ 	.short	0x0014


	//----- nvinfo : EIATTR_PARAM_CBANK
	.align		4
        /*0068*/ 	.byte	0x04, 0x0a
        /*006a*/ 	.short	(.L_47 - .L_46)
	.align		4
.L_46:
        /*006c*/ 	.word	index@(.nv.constant0._Z7ReplacePcS_i)
        /*0070*/ 	.short	0x0380
        /*0072*/ 	.short	0x0014


	//----- nvinfo : EIATTR_SW_WAR
	.align		4
.L_47:
        /*0074*/ 	.byte	0x04, 0x36
        /*0076*/ 	.short	(.L_49 - .L_48)
.L_48:
        /*0078*/ 	.word	0x00000008
.L_49:


//--------------------- .nv.info._Z10InitializePci --------------------------
	.section	.nv.info._Z10InitializePci,"",@"SHT_CUDA_INFO"
	.sectionflags	@""
	.align	4


	//----- nvinfo : EIATTR_CUDA_API_VERSION
	.align		4
        /*0000*/ 	.byte	0x04, 0x37
        /*0002*/ 	.short	(.L_51 - .L_50)
.L_50:
        /*0004*/ 	.word	0x00000082


	//----- nvinfo : EIATTR_KPARAM_INFO
	.align		4
.L_51:
        /*0008*/ 	.byte	0x04, 0x17
        /*000a*/ 	.short	(.L_53 - .L_52)
.L_52:
        /*000c*/ 	.word	0x00000000
        /*0010*/ 	.short	0x0001
        /*0012*/ 	.short	0x0008
        /*0014*/ 	.byte	0x00, 0xf0, 0x11, 0x00


	//----- nvinfo : EIATTR_KPARAM_INFO
	.align		4
.L_53:
        /*0018*/ 	.byte	0x04, 0x17
        /*001a*/ 	.short	(.L_55 - .L_54)
.L_54:
        /*001c*/ 	.word	0x00000000
        /*0020*/ 	.short	0x0000
        /*0022*/ 	.short	0x0000
        /*0024*/ 	.byte	0x00, 0xf5, 0x21, 0x00


	//----- nvinfo : EIATTR_SPARSE_MMA_MASK
	.align		4
.L_55:
        /*0028*/ 	.byte	0x03, 0x50
        /*002a*/ 	.short	0x0000


	//----- nvinfo : EIATTR_MAXREG_COUNT
	.align		4
        /*002c*/ 	.byte	0x03, 0x1b
        /*002e*/ 	.short	0x00ff


	//----- nvinfo : EIATTR_MERCURY_ISA_VERSION
	.align		4
        /*0030*/ 	.byte	0x03, 0x5f
        /*0032*/ 	.short	0x0101


	//----- nvinfo : EIATTR_VRC_CTA_INIT_COUNT
	.align		4
        /*0034*/ 	.byte	0x02, 0x4a
	.zero		1
	.zero		1


	//----- nvinfo : EIATTR_EXIT_INSTR_OFFSETS
	.align		4
        /*0038*/ 	.byte	0x04, 0x1c
        /*003a*/ 	.short	(.L_57 - .L_56)


	//   ....[0]....
.L_56:
        /*003c*/ 	.word	0x000002e0


	//----- nvinfo : EIATTR_CRS_STACK_SIZE
	.align		4
.L_57:
        /*0040*/ 	.byte	0x04, 0x1e
        /*0042*/ 	.short	(.L_59 - .L_58)
.L_58:
        /*0044*/ 	.word	0x00000000


	//----- nvinfo : EIATTR_CBANK_PARAM_SIZE
	.align		4
.L_59:
        /*0048*/ 	.byte	0x03, 0x19
        /*004a*/ 	.short	0x000c


	//----- nvinfo : EIATTR_PARAM_CBANK
	.align		4
        /*004c*/ 	.byte	0x04, 0x0a
        /*004e*/ 	.short	(.L_61 - .L_60)
	.align		4
.L_60:
        /*0050*/ 	.word	index@(.nv.constant0._Z10InitializePci)
        /*0054*/ 	.short	0x0380
        /*0056*/ 	.short	0x000c


	//----- nvinfo : EIATTR_SW_WAR
	.align		4
.L_61:
        /*0058*/ 	.byte	0x04, 0x36
        /*005a*/ 	.short	(.L_63 - .L_62)
.L_62:
        /*005c*/ 	.word	0x00000008
.L_63:


//--------------------- .nv.callgraph             --------------------------
	.section	.nv.callgraph,"",@"SHT_CUDA_CALLGRAPH"
	.align	4
	.sectionentsize	8
	.align		4
        /*0000*/ 	.word	0x00000000
	.align		4
        /*0004*/ 	.word	0xffffffff
	.align		4
        /*0008*/ 	.word	0x00000000
	.align		4
        /*000c*/ 	.word	0xfffffffe
	.align		4
        /*0010*/ 	.word	0x00000000
	.align		4
        /*0014*/ 	.word	0xfffffffd
	.align		4
        /*0018*/ 	.word	0x00000000
	.align		4
        /*001c*/ 	.word	0xfffffffc


//--------------------- .text._Z8MutationPci      --------------------------
	.section	.text._Z8MutationPci,"ax",@progbits
	.align	128
        .global         _Z8MutationPci
        .type           _Z8MutationPci,@function
        .size           _Z8MutationPci,(.L_x_21 - _Z8MutationPci)
        .other          _Z8MutationPci,@"STO_CUDA_ENTRY STV_DEFAULT"
_Z8MutationPci:
.text._Z8MutationPci:
[----:B------:R-:W-:Y:S01]  /*0000*/  LDC R1, c[0x0][0x37c] ;  /* 0x0000df00ff017b82 */ /* 0x000fe20000000800 */
[----:B------:R-:W0:Y:S07]  /*0010*/  S2R R9, SR_TID.Y ;  /* 0x0000000000097919 */ /* 0x000e2e0000002200 */
[----:B------:R-:W1:Y:S01]  /*0020*/  LDC R2, c[0x0][0x360] ;  /* 0x0000d800ff027b82 */ /* 0x000e620000000800 */
[----:B------:R-:W2:Y:S01]  /*0030*/  LDCU UR8, c[0x0][0x388] ;  /* 0x00007100ff0877ac */ /* 0x000ea20008000800 */
[----:B------:R-:W1:Y:S06]  /*0040*/  S2R R7, SR_TID.X ;  /* 0x0000000000077919 */ /* 0x000e6c0000002100 */
[----:B------:R-:W0:Y:S08]  /*0050*/  S2UR UR5, SR_CTAID.Y ;  /* 0x00000000000579c3 */ /* 0x000e300000002600 */
[----:B------:R-:W0:Y:S08]  /*0060*/  LDC R6, c[0x0][0x364] ;  /* 0x0000d900ff067b82 */ /* 0x000e300000000800 */
[----:B------:R-:W1:Y:S01]  /*0070*/  S2UR UR4, SR_CTAID.X ;  /* 0x00000000000479c3 */ /* 0x000e620000002500 */
[----:B0-----:R-:W-:-:S05]  /*0080*/  IMAD R0, R6, UR5, R9 ;  /* 0x0000000506007c24 */ /* 0x001fca000f8e0209 */
[----:B--2---:R-:W-:Y:S01]  /*0090*/  ISETP.GE.AND P0, PT, R0, UR8, PT ;  /* 0x0000000800007c0c */ /* 0x004fe2000bf06270 */
[----:B-1----:R-:W-:-:S05]  /*00a0*/  IMAD R3, R2, UR4, R7 ;  /* 0x0000000402037c24 */ /* 0x002fca000f8e0207 */
[----:B------:R-:W-:-:S13]  /*00b0*/  ISETP.GT.OR P0, PT, R3, 0xc7, P0 ;  /* 0x000000c70300780c */ /* 0x000fda0000704670 */
[----:B------:R-:W-:Y:S05]  /*00c0*/  @P0 EXIT ;  /* 0x000000000000094d */ /* 0x000fea0003800000 */
[----:B------:R-:W-:Y:S01]  /*00d0*/  CS2R R4, SR_CLOCKLO ;  /* 0x0000000000047805 */ /* 0x000fe20000015000 */
[----:B------:R-:W-:-:S05]  /*00e0*/  IMAD R7, R7, R6, RZ ;  /* 0x0000000607077224 */ /* 0x000fca00078e02ff */
[----:B------:R-:W-:Y:S01]  /*00f0*/  IADD3 R7, P0, P1, R4, UR4, -R7 ;  /* 0x0000000404077c10 */ /* 0x000fe2000f91e807 */
[----:B------:R-:W-:-:S03]  /*0100*/  IMAD.MOV.U32 R4, RZ, RZ, 0x2f1a9fb8 ;  /* 0x2f1a9fb8ff047424 */ /* 0x000fc600078e00ff */
[----:B------:R-:W-:Y:S01]  /*0110*/  IADD3.X R6, PT, PT, R5, -0x1, RZ, P0, P1 ;  /* 0xffffffff05067810 */ /* 0x000fe200007e24ff */
[----:B------:R-:W-:-:S04]  /*0120*/  IMAD.MOV.U32 R5, RZ, RZ, 0x10624dd ;  /* 0x010624ddff057424 */ /* 0x000fc800078e00ff */
[----:B------:R-:W-:Y:S02]  /*0130*/  IMAD R6, R6, 0x26e978d5, RZ ;  /* 0x26e978d506067824 */ /* 0x000fe400078e02ff */
[----:B------:R-:W-:-:S04]  /*0140*/  IMAD.WIDE.U32 R4, R7, 0x26e978d5, R4 ;  /* 0x26e978d507047825 */ /* 0x000fc800078e0004 */
[----:B------:R-:W-:-:S04]  /*0150*/  IMAD R7, R7, 0x1cac0831, R6 ;  /* 0x1cac083107077824 */ /* 0x000fc800078e0206 */
[----:B------:R-:W-:-:S05]  /*0160*/  IMAD.IADD R5, R5, 0x1, R7 ;  /* 0x0000000105057824 */ /* 0x000fca00078e0207 */
[----:B------:R-:W-:Y:S02]  /*0170*/  SHF.R.W.U32 R6, R4, 0x3, R5 ;  /* 0x0000000304067819 */ /* 0x000fe40000001e05 */
[----:B------:R-:W-:Y:S02]  /*0180*/  SHF.R.W.U32 R4, R5, 0x3, R4 ;  /* 0x0000000305047819 */ /* 0x000fe40000001e04 */
[----:B------:R-:W-:-:S04]  /*0190*/  ISETP.GT.U32.AND P0, PT, R6, 0x4bc6a7ee, PT ;  /* 0x4bc6a7ee0600780c */ /* 0x000fc80003f04070 */
[----:B------:R-:W-:-:S13]  /*01a0*/  ISETP.GT.U32.AND.EX P0, PT, R4, 0x418937, PT, P0 ;  /* 0x004189370400780c */ /* 0x000fda0003f04100 */
[----:B------:R-:W-:Y:S05]  /*01b0*/  @P0 EXIT ;  /* 0x000000000000094d */ /* 0x000fea0003800000 */
[----:B------:R-:W-:Y:S01]  /*01c0*/  IMAD R2, R2, R9, RZ ;  /* 0x0000000902027224 */ /* 0x000fe200078e02ff */
[----:B------:R-:W-:Y:S01]  /*01d0*/  BSSY.RECONVERGENT B0, `(.L_x_0) ;  /* 0x000001e000007945 */ /* 0x000fe20003800200 */
[----:B------:R-:W0:Y:S03]  /*01e0*/  LDCU.64 UR6, c[0x0][0x358] ;  /* 0x00006b00ff0677ac */ /* 0x000e260008000a00 */
[----:B------:R-:W-:-:S05]  /*01f0*/  IADD3 R2, P0, PT, -R2, UR5, RZ ;  /* 0x0000000502027c10 */ /* 0x000fca000ff1e1ff */
[----:B------:R-:W-:-:S08]  /*0200*/  IMAD.X R4, RZ, RZ, -0x1, P0 ;  /* 0xffffffffff047424 */ /* 0x000fd000000e06ff */
.L_x_1:
[----:B------:R-:W-:-:S06]  /*0210*/  CS2R R6, SR_CLOCKLO ;  /* 0x0000000000067805 */ /* 0x000fcc0000015000 */
[----:B------:R-:W-:-:S05]  /*0220*/  IADD3 R13, P0, PT, R6, R2, RZ ;  /* 0x00000002060d7210 */ /* 0x000fca0007f1e0ff */
[----:B------:R-:W-:-:S04]  /*0230*/  IMAD.X R5, R7, 0x1, R4, P0 ;  /* 0x0000000107057824 */ /* 0x000fc800000e0604 */
[----:B------:R-:W-:-:S04]  /*0240*/  IMAD.WIDE.U32 R6, R5, -0x56c797dd, RZ ;  /* 0xa938682305067825 */ /* 0x000fc800078e00ff */
[----:B------:R-:W-:-:S04]  /*0250*/  IMAD.WIDE.U32 R8, P0, R13, -0x75270d05, R6 ;  /* 0x8ad8f2fb0d087825 */ /* 0x000fc80007800006 */
[C---:B------:R-:W-:Y:S01]  /*0260*/  IMAD.WIDE.U32 R6, R13.reuse, -0x56c797dd, RZ ;  /* 0xa93868230d067825 */ /* 0x040fe200078e00ff */
[----:B------:R-:W-:-:S04]  /*0270*/  IADD3 R10, P1, PT, R13, R9, RZ ;  /* 0x000000090d0a7210 */ /* 0x000fc80007f3e0ff */
[----:B------:R-:W-:Y:S02]  /*0280*/  IADD3.X R11, PT, PT, RZ, R5, RZ, P0, P1 ;  /* 0x00000005ff0b7210 */ /* 0x000fe400007e24ff */
[----:B------:R-:W-:Y:S02]  /*0290*/  IADD3 RZ, P0, PT, R7, R8, RZ ;  /* 0x0000000807ff7210 */ /* 0x000fe40007f1e0ff */
[----:B------:R-:W-:-:S03]  /*02a0*/  ISETP.LT.AND P1, PT, R5, RZ, PT ;  /* 0x000000ff0500720c */ /* 0x000fc60003f21270 */
[----:B------:R-:W-:-:S03]  /*02b0*/  IMAD.WIDE.U32.X R6, R5, -0x75270d05, R10, P0 ;  /* 0x8ad8f2fb05067825 */ /* 0x000fc600000e040a */
[----:B------:R-:W-:-:S05]  /*02c0*/  IADD3 R6, P0, PT, -R13, R6, RZ ;  /* 0x000000060d067210 */ /* 0x000fca0007f1e1ff */
[----:B------:R-:W-:Y:S01]  /*02d0*/  IMAD.X R7, R7, 0x1, ~R5, P0 ;  /* 0x0000000107077824 */ /* 0x000fe200000e0e05 */
[----:B------:R-:W-:-:S04]  /*02e0*/  IADD3 R9, P0, PT, R6, 0x56c797dd, RZ ;  /* 0x56c797dd06097810 */ /* 0x000fc80007f1e0ff */
[----:B------:R-:W-:Y:S02]  /*02f0*/  IADD3.X R8, PT, PT, R7, 0x75270d04, RZ, P0, !PT ;  /* 0x75270d0407087810 */ /* 0x000fe400007fe4ff */
[----:B------:R-:W-:Y:S02]  /*0300*/  SEL R5, R9, R6, P1 ;  /* 0x0000000609057207 */ /* 0x000fe40000800000 */
[----:B------:R-:W-:-:S04]  /*0310*/  SEL R6, R8, R7, P1 ;  /* 0x0000000708067207 */ /* 0x000fc80000800000 */
[----:B------:R-:W-:-:S04]  /*0320*/  SHF.R.S64 R5, R5, 0x5, R6 ;  /* 0x0000000505057819 */ /* 0x000fc80000001006 */
[----:B------:R-:W-:-:S05]  /*0330*/  LEA.HI R5, R6, R5, RZ, 0x1 ;  /* 0x0000000506057211 */ /* 0x000fca00078f08ff */
[----:B------:R-:W-:-:S04]  /*0340*/  IMAD R5, R5, -0x3b, R13 ;  /* 0xffffffc505057824 */ /* 0x000fc800078e020d */
[----:B------:R-:W-:-:S05]  /*0350*/  VIADD R5, R5, 0x41 ;  /* 0x0000004105057836 */ /* 0x000fca0000000000 */
[----:B------:R-:W-:-:S04]  /*0360*/  ISETP.NE.AND P0, PT, R5, 0x7b, PT ;  /* 0x0000007b0500780c */ /* 0x000fc80003f05270 */
[----:B------:R-:W-:-:S05]  /*0370*/  SEL R5, R5, 0x20, P0 ;  /* 0x0000002005057807 */ /* 0x000fca0000000000 */
[----:B------:R-:W-:-:S05]  /*0380*/  VIADD R6, R5, 0xffffff9f ;  /* 0xffffff9f05067836 */ /* 0x000fca0000000000 */
[----:B------:R-:W-:-:S13]  /*0390*/  ISETP.GT.U32.AND P0, PT, R6, -0x7, PT ;  /* 0xfffffff90600780c */ /* 0x000fda0003f04070 */
[----:B------:R-:W-:Y:S05]  /*03a0*/  @P0 BRA `(.L_x_1) ;  /* 0xfffffffc00980947 */ /* 0x000fea000383ffff */
[----:B0-----:R-:W-:Y:S05]  /*03b0*/  BSYNC.RECONVERGENT B0 ;  /* 0x0000000000007941 */ /* 0x001fea0003800200 */
.L_x_0:
[----:B------:R-:W0:Y:S01]  /*03c0*/  LDCU.64 UR4, c[0x0][0x380] ;  /* 0x00007000ff0477ac */ /* 0x000e220008000a00 */
[----:B------:R-:W-:-:S05]  /*03d0*/  IMAD R0, R3, UR8, R0 ;  /* 0x0000000803007c24 */ /* 0x000fca000f8e0200 */
[----:B0-----:R-:W-:-:S04]  /*03e0*/  IADD3 R2, P0, PT, R0, UR4, RZ ;  /* 0x0000000400027c10 */ /* 0x001fc8000ff1e0ff */
[----:B------:R-:W-:-:S05]  /*03f0*/  LEA.HI.X.SX32 R3, R0, UR5, 0x1, P0 ;  /* 0x0000000500037c11 */ /* 0x000fca00080f0eff */
[----:B------:R-:W-:Y:S01]  /*0400*/  STG.E.U8 desc[UR6][R2.64], R5 ;  /* 0x0000000502007986 */ /* 0x000fe2000c101106 */
[----:B------:R-:W-:Y:S05]  /*0410*/  EXIT ;  /* 0x000000000000794d */ /* 0x000fea0003800000 */
.L_x_2:
[----:B------:R-:W-:-:S00]  /*0420*/  BRA `(.L_x_2) ;  /* 0xfffffffc00fc7947 */ /* 0x000fc0000383ffff */
[----:B------:R-:W-:-:S00]  /*0430*/  NOP ;  /* 0x0000000000007918 */ /* 0x000fc00000000000 */
        /* <DEDUP_REMOVED lines=12> */
.L_x_21:


//--------------------- .text._Z7ReplacePcS_i     --------------------------
	.section	.text._Z7ReplacePcS_i,"ax",@progbits
	.align	128
        .global         _Z7ReplacePcS_i
        .type           _Z7ReplacePcS_i,@function
        .size           _Z7ReplacePcS_i,(.L_x_20 - _Z7ReplacePcS_i)
        .other          _Z7ReplacePcS_i,@"STO_CUDA_ENTRY STV_DEFAULT"
_Z7ReplacePcS_i:
.text._Z7ReplacePcS_i:
[----:B------:R-:W-:Y:S01]  /*0000*/  LDC R1, c[0x0][0x37c] ;  /* 0x0000df00ff017b82 */ /* 0x000fe20000000800 */
[----:B------:R-:W0:Y:S07]  /*0010*/  S2R R2, SR_TID.X ;  /* 0x0000000000027919 */ /* 0x000e2e0000002100 */
[----:B------:R-:W0:Y:S08]  /*0020*/  S2UR UR4, SR_CTAID.X ;  /* 0x00000000000479c3 */ /* 0x000e300000002500 */
[----:B------:R-:W0:Y:S02]  /*0030*/  LDC R3, c[0x0][0x360] ;  /* 0x0000d800ff037b82 */ /* 0x000e240000000800 */
[----:B0-----:R-:W-:-:S05]  /*0040*/  IMAD R0, R3, UR4, R2 ;  /* 0x0000000403007c24 */ /* 0x001fca000f8e0202 */
[----:B------:R-:W-:-:S13]  /*0050*/  ISETP.GT.AND P0, PT, R0, 0xc7, PT ;  /* 0x000000c70000780c */ /* 0x000fda0003f04270 */
[----:B------:R-:W-:Y:S05]  /*0060*/  @P0 EXIT ;  /* 0x000000000000094d */ /* 0x000fea0003800000 */
[----:B------:R-:W0:Y:S01]  /*0070*/  LDCU.64 UR6, c[0x0][0x358] ;  /* 0x00006b00ff0677ac */ /* 0x000e220008000a00 */
[----:B------:R-:W-:Y:S01]  /*0080*/  CS2R R4, SR_CLOCKLO ;  /* 0x0000000000047805 */ /* 0x000fe20000015000 */
[----:B------:R-:W1:Y:S01]  /*0090*/  LDCU UR9, c[0x0][0x390] ;  /* 0x00007200ff0977ac */ /* 0x000e620008000800 */
[----:B------:R-:W-:Y:S01]  /*00a0*/  IMAD R7, R3, R2, RZ ;  /* 0x0000000203077224 */ /* 0x000fe200078e02ff */
[----:B------:R-:W-:Y:S04]  /*00b0*/  BSSY.RECONVERGENT B0, `(.L_x_3) ;  /* 0x000001c000007945 */ /* 0x000fe80003800200 */
[----:B------:R-:W-:-:S05]  /*00c0*/  IADD3 R4, P0, PT, R7, R4, RZ ;  /* 0x0000000407047210 */ /* 0x000fca0007f1e0ff */
[----:B------:R-:W-:Y:S01]  /*00d0*/  IMAD.X R5, RZ, RZ, R5, P0 ;  /* 0x000000ffff057224 */ /* 0x000fe200000e0605 */
[----:B-1----:R-:W-:-:S06]  /*00e0*/  USHF.R.S32.HI UR8, URZ, 0x1f, UR9 ;  /* 0x0000001fff087899 */ /* 0x002fcc0008011409 */
[----:B------:R-:W-:-:S04]  /*00f0*/  LOP3.LUT R6, R5, UR8, RZ, 0xfc, !PT ;  /* 0x0000000805067c12 */ /* 0x000fc8000f8efcff */
[----:B------:R-:W-:-:S13]  /*0100*/  ISETP.NE.U32.AND P0, PT, R6, RZ, PT ;  /* 0x000000ff0600720c */ /* 0x000fda0003f05070 */
[----:B0-----:R-:W-:Y:S05]  /*0110*/  @P0 BRA `(.L_x_4) ;  /* 0x00000000004c0947 */ /* 0x001fea0003800000 */
[----:B------:R-:W0:Y:S01]  /*0120*/  I2F.U32.RP R5, UR9 ;  /* 0x0000000900057d06 */ /* 0x000e220008209000 */
[----:B------:R-:W-:-:S07]  /*0130*/  ISETP.NE.U32.AND P1, PT, RZ, UR9, PT ;  /* 0x00000009ff007c0c */ /* 0x000fce000bf25070 */
[----:B0-----:R-:W0:Y:S02]  /*0140*/  MUFU.RCP R5, R5 ;  /* 0x0000000500057308 */ /* 0x001e240000001000 */
[----:B0-----:R-:W-:Y:S02]  /*0150*/  VIADD R6, R5, 0xffffffe ;  /* 0x0ffffffe05067836 */ /* 0x001fe40000000000 */
[----:B------:R-:W-:-:S04]  /*0160*/  IMAD.MOV.U32 R5, RZ, RZ, RZ ;  /* 0x000000ffff057224 */ /* 0x000fc800078e00ff */
[----:B------:R0:W1:Y:S02]  /*0170*/  F2I.FTZ.U32.TRUNC.NTZ R7, R6 ;  /* 0x0000000600077305 */ /* 0x000064000021f000 */
[----:B0-----:R-:W-:Y:S02]  /*0180*/  IMAD.MOV.U32 R6, RZ, RZ, RZ ;  /* 0x000000ffff067224 */ /* 0x001fe400078e00ff */
[----:B-1----:R-:W-:-:S04]  /*0190*/  IMAD.MOV R9, RZ, RZ, -R7 ;  /* 0x000000ffff097224 */ /* 0x002fc800078e0a07 */
[----:B------:R-:W-:-:S04]  /*01a0*/  IMAD R9, R9, UR9, RZ ;  /* 0x0000000909097c24 */ /* 0x000fc8000f8e02ff */
[----:B------:R-:W-:-:S06]  /*01b0*/  IMAD.HI.U32 R7, R7, R9, R6 ;  /* 0x0000000907077227 */ /* 0x000fcc00078e0006 */
[----:B------:R-:W-:-:S04]  /*01c0*/  IMAD.HI.U32 R7, R7, R4, RZ ;  /* 0x0000000407077227 */ /* 0x000fc800078e00ff */
[----:B------:R-:W-:-:S04]  /*01d0*/  IMAD.MOV R7, RZ, RZ, -R7 ;  /* 0x000000ffff077224 */ /* 0x000fc800078e0a07 */
[----:B------:R-:W-:-:S05]  /*01e0*/  IMAD R4, R7, UR9, R4 ;  /* 0x0000000907047c24 */ /* 0x000fca000f8e0204 */
[----:B------:R-:W-:-:S13]  /*01f0*/  ISETP.GE.U32.AND P0, PT, R4, UR9, PT ;  /* 0x0000000904007c0c */ /* 0x000fda000bf06070 */
[----:B------:R-:W-:-:S05]  /*0200*/  @P0 VIADD R4, R4, -UR9 ;  /* 0x8000000904040c36 */ /* 0x000fca0008000000 */
[----:B------:R-:W-:-:S13]  /*0210*/  ISETP.GE.U32.AND P0, PT, R4, UR9, PT ;  /* 0x0000000904007c0c */ /* 0x000fda000bf06070 */
[----:B------:R-:W-:Y:S01]  /*0220*/  @P0 VIADD R4, R4, -UR9 ;  /* 0x8000000904040c36 */ /* 0x000fe20008000000 */
[----:B------:R-:W-:Y:S01]  /*0230*/  @!P1 LOP3.LUT R4, RZ, UR9, RZ, 0x33, !PT ;  /* 0x00000009ff049c12 */ /* 0x000fe2000f8e33ff */
[----:B------:R-:W-:Y:S06]  /*0240*/  BRA `(.L_x_5) ;  /* 0x0000000000087947 */ /* 0x000fec0003800000 */
.L_x_4:
[----:B------:R-:W-:-:S07]  /*0250*/  MOV R6, 0x270 ;  /* 0x0000027000067802 */ /* 0x000fce0000000f00 */
[----:B------:R-:W-:Y:S05]  /*0260*/  CALL.REL.NOINC `($__internal_0_$__cuda_sm20_rem_s64) ;  /* 0x0000000800587944 */ /* 0x000fea0003c00000 */
.L_x_5:
[----:B------:R-:W-:Y:S05]  /*0270*/  BSYNC.RECONVERGENT B0 ;  /* 0x0000000000007941 */ /* 0x000fea0003800200 */
.L_x_3:
[----:B------:R-:W-:-:S06]  /*0280*/  CS2R R6, SR_CLOCKLO ;  /* 0x0000000000067805 */ /* 0x000fcc0000015000 */
[----:B------:R-:W-:-:S04]  /*0290*/  IADD3 R6, P0, P1, R6, R2, -R3 ;  /* 0x0000000206067210 */ /* 0x000fc8000791e803 */
[----:B------:R-:W-:Y:S02]  /*02a0*/  IADD3.X R7, PT, PT, R7, -0x1, RZ, P0, P1 ;  /* 0xffffffff07077810 */ /* 0x000fe400007e24ff */
[----:B------:R-:W-:-:S06]  /*02b0*/  CS2R R8, SR_CLOCKLO ;  /* 0x0000000000087805 */ /* 0x000fcc0000015000 */
[----:B------:R-:W-:Y:S01]  /*02c0*/  IADD3 R13, P0, P1, R8, R3, -R2 ;  /* 0x00000003080d7210 */ /* 0x000fe2000791e802 */
[----:B------:R-:W0:Y:S01]  /*02d0*/  LDCU.128 UR8, c[0x0][0x380] ;  /* 0x00007000ff0877ac */ /* 0x000e220008000c00 */
[----:B------:R-:W-:Y:S02]  /*02e0*/  BSSY.RECONVERGENT B0, `(.L_x_6) ;  /* 0x000005a000007945 */ /* 0x000fe40003800200 */
[----:B------:R-:W-:-:S05]  /*02f0*/  IADD3.X R15, PT, PT, R9, -0x1, RZ, P0, P1 ;  /* 0xffffffff090f7810 */ /* 0x000fca00007e24ff */
[----:B------:R-:W-:-:S04]  /*0300*/  IMAD.WIDE.U32 R2, R15, 0x70a3d70b, RZ ;  /* 0x70a3d70b0f027825 */ /* 0x000fc800078e00ff */
[----:B------:R-:W-:-:S04]  /*0310*/  IMAD.WIDE.U32 R8, P0, R13, -0x5c28f5c3, R2 ;  /* 0xa3d70a3d0d087825 */ /* 0x000fc80007800002 */
[C---:B------:R-:W-:Y:S01]  /*0320*/  IMAD.WIDE.U32 R2, R13.reuse, 0x70a3d70b, RZ ;  /* 0x70a3d70b0d027825 */ /* 0x040fe200078e00ff */
[----:B------:R-:W-:-:S04]  /*0330*/  IADD3 R10, P1, PT, R13, R9, RZ ;  /* 0x000000090d0a7210 */ /* 0x000fc80007f3e0ff */
[----:B------:R-:W-:Y:S02]  /*0340*/  IADD3.X R11, PT, PT, RZ, R15, RZ, P0, P1 ;  /* 0x0000000fff0b7210 */ /* 0x000fe400007e24ff */
[----:B------:R-:W-:Y:S02]  /*0350*/  IADD3 RZ, P0, PT, R3, R8, RZ ;  /* 0x0000000803ff7210 */ /* 0x000fe40007f1e0ff */
[----:B------:R-:W-:-:S03]  /*0360*/  ISETP.LT.AND P1, PT, R15, RZ, PT ;  /* 0x000000ff0f00720c */ /* 0x000fc60003f21270 */
[----:B------:R-:W-:-:S03]  /*0370*/  IMAD.WIDE.U32.X R2, R15, -0x5c28f5c3, R10, P0 ;  /* 0xa3d70a3d0f027825 */ /* 0x000fc600000e040a */
[----:B------:R-:W-:-:S05]  /*0380*/  IADD3 R2, P0, PT, -R13, R2, RZ ;  /* 0x000000020d027210 */ /* 0x000fca0007f1e1ff */
[----:B------:R-:W-:Y:S01]  /*0390*/  IMAD.X R8, R3, 0x1, ~R15, P0 ;  /* 0x0000000103087824 */ /* 0x000fe200000e0e0f */
[----:B------:R-:W-:-:S04]  /*03a0*/  IADD3 R3, P0, PT, R2, -0x70a3d70b, RZ ;  /* 0x8f5c28f502037810 */ /* 0x000fc80007f1e0ff */
[----:B------:R-:W-:Y:S02]  /*03b0*/  IADD3.X R9, PT, PT, R8, 0x5c28f5c2, RZ, P0, !PT ;  /* 0x5c28f5c208097810 */ /* 0x000fe400007fe4ff */
[----:B------:R-:W-:Y:S02]  /*03c0*/  ISETP.GE.U32.AND P0, PT, R4, 0x1, PT ;  /* 0x000000010400780c */ /* 0x000fe40003f06070 */
[----:B------:R-:W-:Y:S02]  /*03d0*/  SEL R3, R3, R2, P1 ;  /* 0x0000000203037207 */ /* 0x000fe40000800000 */
[----:B------:R-:W-:Y:S02]  /*03e0*/  ISETP.GE.AND.EX P0, PT, R5, RZ, PT, P0 ;  /* 0x000000ff0500720c */ /* 0x000fe40003f06300 */
[----:B------:R-:W-:-:S04]  /*03f0*/  SEL R2, R9, R8, P1 ;  /* 0x0000000809027207 */ /* 0x000fc80000800000 */
[----:B------:R-:W-:-:S04]  /*0400*/  SHF.R.S64 R3, R3, 0x6, R2 ;  /* 0x0000000603037819 */ /* 0x000fc80000001002 */
[----:B------:R-:W-:-:S05]  /*0410*/  LEA.HI R3, R2, R3, RZ, 0x1 ;  /* 0x0000000302037211 */ /* 0x000fca00078f08ff */
[----:B------:R-:W-:Y:S01]  /*0420*/  IMAD R3, R3, -0x64, R13 ;  /* 0xffffff9c03037824 */ /* 0x000fe200078e020d */
[----:B0-----:R-:W-:Y:S06]  /*0430*/  @!P0 BRA `(.L_x_7) ;  /* 0x0000000400108947 */ /* 0x001fec0003800000 */
[----:B------:R-:W-:Y:S01]  /*0440*/  IMAD.WIDE.U32 R8, R7, 0x70a3d70b, RZ ;  /* 0x70a3d70b07087825 */ /* 0x000fe200078e00ff */
[----:B------:R-:W0:Y:S01]  /*0450*/  LDCU UR4, c[0x0][0x390] ;  /* 0x00007200ff0477ac */ /* 0x000e220008000800 */
[----:B------:R-:W-:Y:S02]  /*0460*/  BSSY.RECONVERGENT B1, `(.L_x_8) ;  /* 0x0000032000017945 */ /* 0x000fe40003800200 */
[----:B------:R-:W-:Y:S02]  /*0470*/  IMAD.MOV.U32 R16, RZ, RZ, RZ ;  /* 0x000000ffff107224 */ /* 0x000fe400078e00ff */
[----:B------:R-:W-:-:S04]  /*0480*/  IMAD.WIDE.U32 R10, P0, R6, -0x5c28f5c3, R8 ;  /* 0xa3d70a3d060a7825 */ /* 0x000fc80007800008 */
[C---:B------:R-:W-:Y:S01]  /*0490*/  IMAD.WIDE.U32 R8, R6.reuse, 0x70a3d70b, RZ ;  /* 0x70a3d70b06087825 */ /* 0x040fe200078e00ff */
[----:B------:R-:W-:-:S04]  /*04a0*/  IADD3 R12, P1, PT, R6, R11, RZ ;  /* 0x0000000b060c7210 */ /* 0x000fc80007f3e0ff */
[----:B------:R-:W-:Y:S02]  /*04b0*/  IADD3.X R13, PT, PT, RZ, R7, RZ, P0, P1 ;  /* 0x00000007ff0d7210 */ /* 0x000fe400007e24ff */
[----:B------:R-:W-:Y:S02]  /*04c0*/  IADD3 RZ, P0, PT, R9, R10, RZ ;  /* 0x0000000a09ff7210 */ /* 0x000fe40007f1e0ff */
[C---:B------:R-:W-:Y:S01]  /*04d0*/  ISETP.LT.AND P1, PT, R7.reuse, RZ, PT ;  /* 0x000000ff0700720c */ /* 0x040fe20003f21270 */
[----:B0-----:R-:W-:Y:S01]  /*04e0*/  IMAD R15, R0, UR4, RZ ;  /* 0x00000004000f7c24 */ /* 0x001fe2000f8e02ff */
[----:B------:R-:W-:Y:S01]  /*04f0*/  VIMNMX R10, PT, PT, R4, 0x1, !PT ;  /* 0x00000001040a7848 */ /* 0x000fe20007fe0100 */
[----:B------:R-:W-:-:S03]  /*0500*/  IMAD.WIDE.U32.X R8, R7, -0x5c28f5c3, R12, P0 ;  /* 0xa3d70a3d07087825 */ /* 0x000fc600000e040c */
[----:B------:R-:W-:-:S05]  /*0510*/  IADD3 R2, P0, PT, -R6, R8, RZ ;  /* 0x0000000806027210 */ /* 0x000fca0007f1e1ff */
[----:B------:R-:W-:Y:S01]  /*0520*/  IMAD.X R8, R9, 0x1, ~R7, P0 ;  /* 0x0000000109087824 */ /* 0x000fe200000e0e07 */
[----:B------:R-:W-:-:S04]  /*0530*/  IADD3 R9, P0, PT, R2, -0x70a3d70b, RZ ;  /* 0x8f5c28f502097810 */ /* 0x000fc80007f1e0ff */
[----:B------:R-:W-:Y:S02]  /*0540*/  IADD3.X R11, PT, PT, R8, 0x5c28f5c2, RZ, P0, !PT ;  /* 0x5c28f5c2080b7810 */ /* 0x000fe400007fe4ff */
[----:B------:R-:W-:Y:S02]  /*0550*/  SEL R7, R9, R2, P1 ;  /* 0x0000000209077207 */ /* 0x000fe40000800000 */
[----:B------:R-:W-:Y:S02]  /*0560*/  SEL R8, R11, R8, P1 ;  /* 0x000000080b087207 */ /* 0x000fe40000800000 */
[----:B------:R-:W-:Y:S02]  /*0570*/  ISETP.GE.U32.AND P0, PT, R4, 0x4, PT ;  /* 0x000000040400780c */ /* 0x000fe40003f06070 */
[----:B------:R-:W-:Y:S02]  /*0580*/  SHF.R.S64 R7, R7, 0x6, R8 ;  /* 0x0000000607077819 */ /* 0x000fe40000001008 */
[----:B------:R-:W-:-:S02]  /*0590*/  ISETP.GE.U32.AND.EX P0, PT, R5, RZ, PT, P0 ;  /* 0x000000ff0500720c */ /* 0x000fc40003f06100 */
[----:B------:R-:W-:Y:S02]  /*05a0*/  LEA.HI R7, R8, R7, RZ, 0x1 ;  /* 0x0000000708077211 */ /* 0x000fe400078f08ff */
[----:B------:R-:W-:-:S03]  /*05b0*/  LOP3.LUT R2, R10, 0x3, RZ, 0xc0, !PT ;  /* 0x000000030a027812 */ /* 0x000fc600078ec0ff */
[----:B------:R-:W-:Y:S01]  /*05c0*/  IMAD R7, R7, -0x64, R6 ;  /* 0xffffff9c07077824 */ /* 0x000fe200078e0206 */
[----:B------:R-:W-:-:S03]  /*05d0*/  ISETP.NE.AND P1, PT, R2, RZ, PT ;  /* 0x000000ff0200720c */ /* 0x000fc60003f25270 */
[----:B------:R-:W-:Y:S02]  /*05e0*/  IMAD R14, R7, UR4, RZ ;  /* 0x00000004070e7c24 */ /* 0x000fe4000f8e02ff */
[----:B------:R-:W-:Y:S08]  /*05f0*/  @!P0 BRA `(.L_x_9) ;  /* 0x0000000000608947 */ /* 0x000ff00003800000 */
[----:B------:R-:W0:Y:S01]  /*0600*/  LDC.64 R6, c[0x0][0x380] ;  /* 0x0000e000ff067b82 */ /* 0x000e220000000a00 */
[----:B------:R-:W-:Y:S01]  /*0610*/  LOP3.LUT R16, R10, 0x7ffffffc, RZ, 0xc0, !PT ;  /* 0x7ffffffc0a107812 */ /* 0x000fe200078ec0ff */
[----:B------:R-:W-:Y:S02]  /*0620*/  IMAD.MOV.U32 R19, RZ, RZ, R15 ;  /* 0x000000ffff137224 */ /* 0x000fe400078e000f */
[----:B------:R-:W-:Y:S02]  /*0630*/  IMAD.MOV.U32 R18, RZ, RZ, R14 ;  /* 0x000000ffff127224 */ /* 0x000fe400078e000e */
[----:B------:R-:W-:Y:S02]  /*0640*/  IMAD.MOV R17, RZ, RZ, -R16 ;  /* 0x000000ffff117224 */ /* 0x000fe400078e0a10 */
[----:B------:R-:W1:Y:S05]  /*0650*/  LDC.64 R8, c[0x0][0x388] ;  /* 0x0000e200ff087b82 */ /* 0x000e6a0000000a00 */
.L_x_10:
[----:B-1----:R-:W-:-:S04]  /*0660*/  IADD3.X R10, P0, PT, R18, R8, RZ, PT, !PT ;  /* 0x00000008120a7210 */ /* 0x002fc80003f1e4ff */
[----:B------:R-:W-:-:S05]  /*0670*/  LEA.HI.X.SX32 R11, R18, R9, 0x1, P0 ;  /* 0x00000009120b7211 */ /* 0x000fca00000f0eff */
[----:B--2---:R-:W2:Y:S01]  /*0680*/  LDG.E.U8 R21, desc[UR6][R10.64+-0x1] ;  /* 0xffffff060a157981 */ /* 0x004ea2000c1e1100 */
[----:B------:R-:W-:Y:S02]  /*0690*/  SHF.R.S32.HI R20, RZ, 0x1f, R19 ;  /* 0x0000001fff147819 */ /* 0x000fe40000011413 */
[----:B0-----:R-:W-:-:S04]  /*06a0*/  IADD3 R12, P0, P2, R19, 0x3, R6 ;  /* 0x00000003130c7810 */ /* 0x001fc80007a1e006 */
[----:B------:R-:W-:-:S05]  /*06b0*/  IADD3.X R13, PT, PT, R20, R7, RZ, P0, P2 ;  /* 0x00000007140d7210 */ /* 0x000fca00007e44ff */
[----:B--2---:R2:W-:Y:S04]  /*06c0*/  STG.E.U8 desc[UR6][R12.64+-0x3], R21 ;  /* 0xfffffd150c007986 */ /* 0x0045e8000c101106 */
[----:B------:R-:W3:Y:S04]  /*06d0*/  LDG.E.U8 R23, desc[UR6][R10.64] ;  /* 0x000000060a177981 */ /* 0x000ee8000c1e1100 */
[----:B---3--:R2:W-:Y:S04]  /*06e0*/  STG.E.U8 desc[UR6][R12.64+-0x2], R23 ;  /* 0xfffffe170c007986 */ /* 0x0085e8000c101106 */
[----:B------:R-:W3:Y:S04]  /*06f0*/  LDG.E.U8 R25, desc[UR6][R10.64+0x1] ;  /* 0x000001060a197981 */ /* 0x000ee8000c1e1100 */
[----:B---3--:R2:W-:Y:S04]  /*0700*/  STG.E.U8 desc[UR6][R12.64+-0x1], R25 ;  /* 0xffffff190c007986 */ /* 0x0085e8000c101106 */
[----:B------:R-:W3:Y:S01]  /*0710*/  LDG.E.U8 R27, desc[UR6][R10.64+0x2] ;  /* 0x000002060a1b7981 */ /* 0x000ee2000c1e1100 */
[----:B------:R-:W-:-:S02]  /*0720*/  VIADD R17, R17, 0x4 ;  /* 0x0000000411117836 */ /* 0x000fc40000000000 */
[----:B------:R-:W-:Y:S02]  /*0730*/  VIADD R19, R19, 0x4 ;  /* 0x0000000413137836 */ /* 0x000fe40000000000 */
[----:B------:R-:W-:Y:S01]  /*0740*/  VIADD R18, R18, 0x4 ;  /* 0x0000000412127836 */ /* 0x000fe20000000000 */
[----:B------:R-:W-:Y:S01]  /*0750*/  ISETP.NE.AND P0, PT, R17, RZ, PT ;  /* 0x000000ff1100720c */ /* 0x000fe20003f05270 */
[----:B---3--:R2:W-:-:S12]  /*0760*/  STG.E.U8 desc[UR6][R12.64], R27 ;  /* 0x0000001b0c007986 */ /* 0x0085d8000c101106 */
[----:B------:R-:W-:Y:S05]  /*0770*/  @P0 BRA `(.L_x_10) ;  /* 0xfffffffc00b80947 */ /* 0x000fea000383ffff */
.L_x_9:
[----:B------:R-:W-:Y:S05]  /*0780*/  BSYNC.RECONVERGENT B1 ;  /* 0x0000000000017941 */ /* 0x000fea0003800200 */
.L_x_8:
[----:B------:R-:W-:Y:S05]  /*0790*/  @!P1 BRA `(.L_x_7) ;  /* 0x0000000000389947 */ /* 0x000fea0003800000 */
[--C-:B------:R-:W-:Y:S02]  /*07a0*/  IMAD.IADD R15, R15, 0x1, R16.reuse ;  /* 0x000000010f0f7824 */ /* 0x100fe400078e0210 */
[----:B------:R-:W-:Y:S02]  /*07b0*/  IMAD.IADD R14, R14, 0x1, R16 ;  /* 0x000000010e0e7824 */ /* 0x000fe400078e0210 */
[----:B------:R-:W-:-:S07]  /*07c0*/  IMAD.MOV R2, RZ, RZ, -R2 ;  /* 0x000000ffff027224 */ /* 0x000fce00078e0a02 */
.L_x_11:
[----:B------:R-:W-:-:S04]  /*07d0*/  IADD3 R6, P0, PT, R14, UR10, RZ ;  /* 0x0000000a0e067c10 */ /* 0x000fc8000ff1e0ff */
[----:B0-----:R-:W-:-:S06]  /*07e0*/  LEA.HI.X.SX32 R7, R14, UR11, 0x1, P0 ;  /* 0x0000000b0e077c11 */ /* 0x001fcc00080f0eff */
[----:B------:R-:W3:Y:S01]  /*07f0*/  LDG.E.U8 R7, desc[UR6][R6.64] ;  /* 0x0000000606077981 */ /* 0x000ee2000c1e1100 */
[C---:B------:R-:W-:Y:S01]  /*0800*/  IADD3 R8, P0, PT, R15.reuse, UR8, RZ ;  /* 0x000000080f087c10 */ /* 0x040fe2000ff1e0ff */
[----:B------:R-:W-:Y:S02]  /*0810*/  VIADD R2, R2, 0x1 ;  /* 0x0000000102027836 */ /* 0x000fe40000000000 */
[----:B------:R-:W-:Y:S01]  /*0820*/  VIADD R14, R14, 0x1 ;  /* 0x000000010e0e7836 */ /* 0x000fe20000000000 */
[C---:B------:R-:W-:Y:S01]  /*0830*/  LEA.HI.X.SX32 R9, R15.reuse, UR9, 0x1, P0 ;  /* 0x000000090f097c11 */ /* 0x040fe200080f0eff */
[----:B------:R-:W-:Y:S01]  /*0840*/  VIADD R15, R15, 0x1 ;  /* 0x000000010f0f7836 */ /* 0x000fe20000000000 */
[----:B------:R-:W-:-:S03]  /*0850*/  ISETP.NE.AND P0, PT, R2, RZ, PT ;  /* 0x000000ff0200720c */ /* 0x000fc60003f05270 */
[----:B---3--:R0:W-:Y:S10]  /*0860*/  STG.E.U8 desc[UR6][R8.64], R7 ;  /* 0x0000000708007986 */ /* 0x0081f4000c101106 */
[----:B------:R-:W-:Y:S05]  /*0870*/  @P0 BRA `(.L_x_11) ;  /* 0xfffffffc00d40947 */ /* 0x000fea000383ffff */
.L_x_7:
[----:B------:R-:W-:Y:S05]  /*0880*/  BSYNC.RECONVERGENT B0 ;  /* 0x0000000000007941 */ /* 0x000fea0003800200 */
.L_x_6:
[----:B------:R-:W1:Y:S02]  /*0890*/  LDCU UR4, c[0x0][0x390] ;  /* 0x00007200ff0477ac */ /* 0x000e640008000800 */
[----:B-1----:R-:W-:-:S13]  /*08a0*/  ISETP.GE.AND P0, PT, R4, UR4, PT ;  /* 0x0000000404007c0c */ /* 0x002fda000bf06270 */
[----:B------:R-:W-:Y:S05]  /*08b0*/  @P0 EXIT ;  /* 0x000000000000094d */ /* 0x000fea0003800000 */
[C---:B------:R-:W-:Y:S01]  /*08c0*/  IADD3 R2, PT, PT, -R4.reuse, UR4, RZ ;  /* 0x0000000404027c10 */ /* 0x040fe2000fffe1ff */
[----:B------:R-:W-:Y:S01]  /*08d0*/  VIADD R6, R4, -UR4 ;  /* 0x8000000404067c36 */ /* 0x000fe20008000000 */
[----:B------:R-:W1:Y:S01]  /*08e0*/  LDCU.128 UR8, c[0x0][0x380] ;  /* 0x00007000ff0877ac */ /* 0x000e620008000c00 */
[----:B------:R-:W-:Y:S01]  /*08f0*/  BSSY.RECONVERGENT B0, `(.L_x_12) ;  /* 0x0000014000007945 */ /* 0x000fe20003800200 */
[----:B0-----:R-:W-:Y:S01]  /*0900*/  LOP3.LUT P0, R7, R2, 0x3, RZ, 0xc0, !PT ;  /* 0x0000000302077812 */ /* 0x001fe2000780c0ff */
[----:B------:R-:W-:Y:S01]  /*0910*/  IMAD.MOV.U32 R2, RZ, RZ, R4 ;  /* 0x000000ffff027224 */ /* 0x000fe200078e0004 */
[----:B------:R-:W-:-:S11]  /*0920*/  ISETP.GT.U32.AND P1, PT, R6, -0x4, PT ;  /* 0xfffffffc0600780c */ /* 0x000fd60003f24070 */
[----:B------:R-:W-:Y:S05]  /*0930*/  @!P0 BRA `(.L_x_13) ;  /* 0x00000000003c8947 */ /* 0x000fea0003800000 */
[--C-:B------:R-:W-:Y:S02]  /*0940*/  IMAD.IADD R2, R7, 0x1, R4.reuse ;  /* 0x0000000107027824 */ /* 0x100fe400078e0204 */
[--C-:B------:R-:W-:Y:S02]  /*0950*/  IMAD R8, R0, UR4, R4.reuse ;  /* 0x0000000400087c24 */ /* 0x100fe4000f8e0204 */
[----:B------:R-:W-:Y:S02]  /*0960*/  IMAD R9, R3, UR4, R4 ;  /* 0x0000000403097c24 */ /* 0x000fe4000f8e0204 */
[----:B------:R-:W-:-:S07]  /*0970*/  IMAD.MOV R10, RZ, RZ, -R7 ;  /* 0x000000ffff0a7224 */ /* 0x000fce00078e0a07 */
.L_x_14:
[----:B-1----:R-:W-:-:S04]  /*0980*/  IADD3 R4, P0, PT, R9, UR10, RZ ;  /* 0x0000000a09047c10 */ /* 0x002fc8000ff1e0ff */
[----:B0-----:R-:W-:-:S06]  /*0990*/  LEA.HI.X.SX32 R5, R9, UR11, 0x1, P0 ;  /* 0x0000000b09057c11 */ /* 0x001fcc00080f0eff */
[----:B------:R-:W3:Y:S01]  /*09a0*/  LDG.E.U8 R5, desc[UR6][R4.64] ;  /* 0x0000000604057981 */ /* 0x000ee2000c1e1100 */
[----:B------:R-:W-:Y:S01]  /*09b0*/  IADD3 R6, P0, PT, R8, UR8, RZ ;  /* 0x0000000808067c10 */ /* 0x000fe2000ff1e0ff */
[----:B------:R-:W-:Y:S02]  /*09c0*/  VIADD R10, R10, 0x1 ;  /* 0x000000010a0a7836 */ /* 0x000fe40000000000 */
[----:B------:R-:W-:Y:S01]  /*09d0*/  VIADD R9, R9, 0x1 ;  /* 0x0000000109097836 */ /* 0x000fe20000000000 */
[C---:B------:R-:W-:Y:S01]  /*09e0*/  LEA.HI.X.SX32 R7, R8.reuse, UR9, 0x1, P0 ;  /* 0x0000000908077c11 */ /* 0x040fe200080f0eff */
[----:B------:R-:W-:Y:S01]  /*09f0*/  VIADD R8, R8, 0x1 ;  /* 0x0000000108087836 */ /* 0x000fe20000000000 */
[----:B------:R-:W-:-:S03]  /*0a00*/  ISETP.NE.AND P0, PT, R10, RZ, PT ;  /* 0x000000ff0a00720c */ /* 0x000fc60003f05270 */
[----:B---3--:R0:W-:Y:S10]  /*0a10*/  STG.E.U8 desc[UR6][R6.64], R5 ;  /* 0x0000000506007986 */ /* 0x0081f4000c101106 */
[----:B------:R-:W-:Y:S05]  /*0a20*/  @P0 BRA `(.L_x_14) ;  /* 0xfffffffc00d40947 */ /* 0x000fea000383ffff */
.L_x_13:
[----:B-1----:R-:W-:Y:S05]  /*0a30*/  BSYNC.RECONVERGENT B0 ;  /* 0x0000000000007941 */ /* 0x002fea0003800200 */
.L_x_12:
[----:B------:R-:W-:Y:S05]  /*0a40*/  @P1 EXIT ;  /* 0x000000000000194d */ /* 0x000fea0003800000 */
[----:B0-----:R-:W0:Y:S01]  /*0a50*/  LDC.64 R4, c[0x0][0x380] ;  /* 0x0000e000ff047b82 */ /* 0x001e220000000a00 */
[--C-:B------:R-:W-:Y:S02]  /*0a60*/  IMAD R11, R0, UR4, R2.reuse ;  /* 0x00000004000b7c24 */ /* 0x100fe4000f8e0202 */
[----:B------:R-:W-:Y:S02]  /*0a70*/  IMAD R10, R3, UR4, R2 ;  /* 0x00000004030a7c24 */ /* 0x000fe4000f8e0202 */
[----:B------:R-:W-:-:S03]  /*0a80*/  VIADD R0, R2, -UR4 ;  /* 0x8000000402007c36 */ /* 0x000fc60008000000 */
[----:B------:R-:W1:Y:S04]  /*0a90*/  LDC.64 R6, c[0x0][0x388] ;  /* 0x0000e200ff067b82 */ /* 0x000e680000000a00 */
.L_x_15:
[----:B-1----:R-:W-:-:S04]  /*0aa0*/  IADD3.X R2, P0, PT, R10, R6, RZ, PT, !PT ;  /* 0x000000060a027210 */ /* 0x002fc80003f1e4ff */
[----:B------:R-:W-:-:S05]  /*0ab0*/  LEA.HI.X.SX32 R3, R10, R7, 0x1, P0 ;  /* 0x000000070a037211 */ /* 0x000fca00000f0eff */
[----:B--23--:R-:W2:Y:S01]  /*0ac0*/  LDG.E.U8 R13, desc[UR6][R2.64+-0x1] ;  /* 0xffffff06020d7981 */ /* 0x00cea2000c1e1100 */
[----:B------:R-:W-:Y:S02]  /*0ad0*/  SHF.R.S32.HI R12, RZ, 0x1f, R11 ;  /* 0x0000001fff0c7819 */ /* 0x000fe4000001140b */
[----:B0-----:R-:W-:-:S04]  /*0ae0*/  IADD3 R8, P0, P1, R11, 0x3, R4 ;  /* 0x000000030b087810 */ /* 0x001fc8000791e004 */
[----:B------:R-:W-:-:S05]  /*0af0*/  IADD3.X R9, PT, PT, R12, R5, RZ, P0, P1 ;  /* 0x000000050c097210 */ /* 0x000fca00007e24ff */
[----:B--2---:R3:W-:Y:S04]  /*0b00*/  STG.E.U8 desc[UR6][R8.64+-0x3], R13 ;  /* 0xfffffd0d08007986 */ /* 0x0047e8000c101106 */
[----:B------:R-:W2:Y:S04]  /*0b10*/  LDG.E.U8 R15, desc[UR6][R2.64] ;  /* 0x00000006020f7981 */ /* 0x000ea8000c1e1100 */
[----:B--2---:R3:W-:Y:S04]  /*0b20*/  STG.E.U8 desc[UR6][R8.64+-0x2], R15 ;  /* 0xfffffe0f08007986 */ /* 0x0047e8000c101106 */
[----:B------:R-:W2:Y:S04]  /*0b30*/  LDG.E.U8 R17, desc[UR6][R2.64+0x1] ;  /* 0x0000010602117981 */ /* 0x000ea8000c1e1100 */
[----:B--2---:R3:W-:Y:S04]  /*0b40*/  STG.E.U8 desc[UR6][R8.64+-0x1], R17 ;  /* 0xffffff1108007986 */ /* 0x0047e8000c101106 */
[----:B------:R-:W2:Y:S01]  /*0b50*/  LDG.E.U8 R19, desc[UR6][R2.64+0x2] ;  /* 0x0000020602137981 */ /* 0x000ea2000c1e1100 */
[----:B------:R-:W-:-:S02]  /*0b60*/  VIADD R0, R0, 0x4 ;  /* 0x0000000400007836 */ /* 0x000fc40000000000 */
[----:B------:R-:W-:Y:S02]  /*0b70*/  VIADD R11, R11, 0x4 ;  /* 0x000000040b0b7836 */ /* 0x000fe40000000000 */
[----:B------:R-:W-:Y:S01]  /*0b80*/  VIADD R10, R10, 0x4 ;  /* 0x000000040a0a7836 */ /* 0x000fe20000000000 */
[----:B------:R-:W-:Y:S01]  /*0b90*/  ISETP.NE.AND P0, PT, R0, RZ, PT ;  /* 0x000000ff0000720c */ /* 0x000fe20003f05270 */
[----:B--2---:R3:W-:-:S12]  /*0ba0*/  STG.E.U8 desc[UR6][R8.64], R19 ;  /* 0x0000001308007986 */ /* 0x0047d8000c101106 */
[----:B------:R-:W-:Y:S05]  /*0bb0*/  @P0 BRA `(.L_x_15) ;  /* 0xfffffffc00b80947 */ /* 0x000fea000383ffff */
[----:B------:R-:W-:Y:S05]  /*0bc0*/  EXIT ;  /* 0x000000000000794d */ /* 0x000fea0003800000 */
        .weak           $__internal_0_$__cuda_sm20_rem_s64
        .type           $__internal_0_$__cuda_sm20_rem_s64,@function
        .size           $__internal_0_$__cuda_sm20_rem_s64,(.L_x_20 - $__internal_0_$__cuda_sm20_rem_s64)
$__internal_0_$__cuda_sm20_rem_s64:
[----:B------:R-:W0:Y:S01]  /*0bd0*/  LDCU UR10, c[0x0][0x390] ;  /* 0x00007200ff0a77ac */ /* 0x000e220008000800 */
[----:B------:R-:W-:Y:S02]  /*0be0*/  UISETP.GE.AND UP0, UPT, UR8, URZ, UPT ;  /* 0x000000ff0800728c */ /* 0x000fe4000bf06270 */
[----:B0-----:R-:W-:-:S04]  /*0bf0*/  UIADD3 UR4, UP1, UPT, URZ, -UR10, URZ ;  /* 0x8000000aff047290 */ /* 0x001fc8000ff3e0ff */
[----:B------:R-:W-:Y:S02]  /*0c00*/  UIADD3.X UR5, UPT, UPT, URZ, ~UR8, URZ, UP1, !UPT ;  /* 0x80000008ff057290 */ /* 0x000fe40008ffe4ff */
[----:B------:R-:W-:Y:S02]  /*0c10*/  USEL UR4, UR4, UR10, !UP0 ;  /* 0x0000000a04047287 */ /* 0x000fe4000c000000 */
[----:B------:R-:W-:-:S09]  /*0c20*/  USEL UR5, UR5, UR8, !UP0 ;  /* 0x0000000805057287 */ /* 0x000fd2000c000000 */
[----:B------:R-:W0:Y:S08]  /*0c30*/  I2F.U64.RP R7, UR4 ;  /* 0x0000000400077d12 */ /* 0x000e300008309000 */
[----:B0-----:R-:W0:Y:S02]  /*0c40*/  MUFU.RCP R7, R7 ;  /* 0x0000000700077308 */ /* 0x001e240000001000 */
[----:B0-----:R-:W-:-:S06]  /*0c50*/  VIADD R8, R7, 0x1ffffffe ;  /* 0x1ffffffe07087836 */ /* 0x001fcc0000000000 */
[----:B------:R-:W0:Y:S02]  /*0c60*/  F2I.U64.TRUNC R8, R8 ;  /* 0x0000000800087311 */ /* 0x000e24000020d800 */
[----:B0-----:R-:W-:-:S04]  /*0c70*/  IMAD.WIDE.U32 R10, R8, UR4, RZ ;  /* 0x00000004080a7c25 */ /* 0x001fc8000f8e00ff */
[----:B------:R-:W-:Y:S01]  /*0c80*/  IMAD R11, R8, UR5, R11 ;  /* 0x00000005080b7c24 */ /* 0x000fe2000f8e020b */
[----:B------:R-:W-:-:S03]  /*0c90*/  IADD3 R13, P0, PT, RZ, -R10, RZ ;  /* 0x8000000aff0d7210 */ /* 0x000fc60007f1e0ff */
[----:B------:R-:W-:Y:S02]  /*0ca0*/  IMAD R11, R9, UR4, R11 ;  /* 0x00000004090b7c24 */ /* 0x000fe4000f8e020b */
[----:B------:R-:W-:-:S04]  /*0cb0*/  IMAD.HI.U32 R10, R8, R13, RZ ;  /* 0x0000000d080a7227 */ /* 0x000fc800078e00ff */
[----:B------:R-:W-:Y:S02]  /*0cc0*/  IMAD.X R15, RZ, RZ, ~R11, P0 ;  /* 0x000000ffff0f7224 */ /* 0x000fe400000e0e0b */
[----:B------:R-:W-:Y:S02]  /*0cd0*/  IMAD.MOV.U32 R11, RZ, RZ, R8 ;  /* 0x000000ffff0b7224 */ /* 0x000fe400078e0008 */
[-C--:B------:R-:W-:Y:S02]  /*0ce0*/  IMAD R17, R9, R15.reuse, RZ ;  /* 0x0000000f09117224 */ /* 0x080fe400078e02ff */
[----:B------:R-:W-:-:S04]  /*0cf0*/  IMAD.WIDE.U32 R10, P0, R8, R15, R10 ;  /* 0x0000000f080a7225 */ /* 0x000fc8000780000a */
[----:B------:R-:W-:-:S04]  /*0d00*/  IMAD.HI.U32 R7, R9, R15, RZ ;  /* 0x0000000f09077227 */ /* 0x000fc800078e00ff */
[----:B------:R-:W-:Y:S01]  /*0d10*/  IMAD.HI.U32 R10, P1, R9, R13, R10 ;  /* 0x0000000d090a7227 */ /* 0x000fe2000782000a */
[----:B------:R-:W-:-:S03]  /*0d20*/  IADD3 R13, P4, PT, RZ, -R4, RZ ;  /* 0x80000004ff0d7210 */ /* 0x000fc60007f9e0ff */
[----:B------:R-:W-:Y:S01]  /*0d30*/  IMAD.X R7, R7, 0x1, R9, P0 ;  /* 0x0000000107077824 */ /* 0x000fe200000e0609 */
[----:B------:R-:W-:-:S04]  /*0d40*/  IADD3 R11, P2, PT, R17, R10, RZ ;  /* 0x0000000a110b7210 */ /* 0x000fc80007f5e0ff */
[----:B------:R-:W-:Y:S01]  /*0d50*/  IADD3.X R7, PT, PT, RZ, RZ, R7, P2, P1 ;  /* 0x000000ffff077210 */ /* 0x000fe200017e2407 */
[----:B------:R-:W-:Y:S01]  /*0d60*/  IMAD.WIDE.U32 R8, R11, UR4, RZ ;  /* 0x000000040b087c25 */ /* 0x000fe2000f8e00ff */
[----:B------:R-:W-:-:S03]  /*0d70*/  ISETP.GE.AND P1, PT, R5, RZ, PT ;  /* 0x000000ff0500720c */ /* 0x000fc60003f26270 */
[----:B------:R-:W-:Y:S01]  /*0d80*/  IMAD R10, R11, UR5, R9 ;  /* 0x000000050b0a7c24 */ /* 0x000fe2000f8e0209 */
[----:B------:R-:W-:-:S03]  /*0d90*/  IADD3 R9, P0, PT, RZ, -R8, RZ ;  /* 0x80000008ff097210 */ /* 0x000fc60007f1e0ff */
[----:B------:R-:W-:Y:S02]  /*0da0*/  IMAD R8, R7, UR4, R10 ;  /* 0x0000000407087c24 */ /* 0x000fe4000f8e020a */
[----:B------:R-:W-:-:S04]  /*0db0*/  IMAD.HI.U32 R10, R11, R9, RZ ;  /* 0x000000090b0a7227 */ /* 0x000fc800078e00ff */
[----:B------:R-:W-:-:S04]  /*0dc0*/  IMAD.X R8, RZ, RZ, ~R8, P0 ;  /* 0x000000ffff087224 */ /* 0x000fc800000e0e08 */
[----:B------:R-:W-:-:S04]  /*0dd0*/  IMAD.WIDE.U32 R10, P0, R11, R8, R10 ;  /* 0x000000080b0a7225 */ /* 0x000fc8000780000a */
[C---:B------:R-:W-:Y:S02]  /*0de0*/  IMAD R12, R7.reuse, R8, RZ ;  /* 0x00000008070c7224 */ /* 0x040fe400078e02ff */
[----:B------:R-:W-:Y:S01]  /*0df0*/  IMAD.HI.U32 R9, P2, R7, R9, R10 ;  /* 0x0000000907097227 */ /* 0x000fe2000784000a */
[----:B------:R-:W-:-:S03]  /*0e00*/  SEL R10, R13, R4, !P1 ;  /* 0x000000040d0a7207 */ /* 0x000fc60004800000 */
[----:B------:R-:W-:Y:S01]  /*0e10*/  IMAD.HI.U32 R8, R7, R8, RZ ;  /* 0x0000000807087227 */ /* 0x000fe200078e00ff */
[----:B------:R-:W-:-:S03]  /*0e20*/  IADD3 R9, P3, PT, R12, R9, RZ ;  /* 0x000000090c097210 */ /* 0x000fc60007f7e0ff */
[----:B------:R-:W-:Y:S02]  /*0e30*/  IMAD.X R12, RZ, RZ, ~R5, P4 ;  /* 0x000000ffff0c7224 */ /* 0x000fe400020e0e05 */
[----:B------:R-:W-:-:S03]  /*0e40*/  IMAD.HI.U32 R4, R9, R10, RZ ;  /* 0x0000000a09047227 */ /* 0x000fc600078e00ff */
[----:B------:R-:W-:Y:S01]  /*0e50*/  SEL R12, R12, R5, !P1 ;  /* 0x000000050c0c7207 */ /* 0x000fe20004800000 */
[----:B------:R-:W-:Y:S02]  /*0e60*/  IMAD.X R7, R8, 0x1, R7, P0 ;  /* 0x0000000108077824 */ /* 0x000fe400000e0607 */
[----:B------:R-:W-:-:S03]  /*0e70*/  IMAD.MOV.U32 R5, RZ, RZ, RZ ;  /* 0x000000ffff057224 */ /* 0x000fc600078e00ff */
[----:B------:R-:W-:Y:S01]  /*0e80*/  IADD3.X R7, PT, PT, RZ, RZ, R7, P3, P2 ;  /* 0x000000ffff077210 */ /* 0x000fe20001fe4407 */
[----:B------:R-:W-:-:S04]  /*0e90*/  IMAD.WIDE.U32 R4, R9, R12, R4 ;  /* 0x0000000c09047225 */ /* 0x000fc800078e0004 */
[C---:B------:R-:W-:Y:S02]  /*0ea0*/  IMAD R9, R7.reuse, R12, RZ ;  /* 0x0000000c07097224 */ /* 0x040fe400078e02ff */
[----:B------:R-:W-:-:S04]  /*0eb0*/  IMAD.HI.U32 R4, P0, R7, R10, R4 ;  /* 0x0000000a07047227 */ /* 0x000fc80007800004 */
[----:B------:R-:W-:Y:S01]  /*0ec0*/  IMAD.HI.U32 R7, R7, R12, RZ ;  /* 0x0000000c07077227 */ /* 0x000fe200078e00ff */
[----:B------:R-:W-:-:S03]  /*0ed0*/  IADD3 R9, P2, PT, R9, R4, RZ ;  /* 0x0000000409097210 */ /* 0x000fc60007f5e0ff */
[----:B------:R-:W-:Y:S02]  /*0ee0*/  IMAD.X R7, RZ, RZ, R7, P0 ;  /* 0x000000ffff077224 */ /* 0x000fe400000e0607 */
[----:B------:R-:W-:-:S04]  /*0ef0*/  IMAD.WIDE.U32 R4, R9, UR4, RZ ;  /* 0x0000000409047c25 */ /* 0x000fc8000f8e00ff */
[----:B------:R-:W-:Y:S01]  /*0f00*/  IMAD.X R7, RZ, RZ, R7, P2 ;  /* 0x000000ffff077224 */ /* 0x000fe200010e0607 */
[----:B------:R-:W-:Y:S01]  /*0f10*/  IADD3 R4, P2, PT, -R4, R10, RZ ;  /* 0x0000000a04047210 */ /* 0x000fe20007f5e1ff */
[----:B------:R-:W-:-:S03]  /*0f20*/  IMAD R8, R9, UR5, R5 ;  /* 0x0000000509087c24 */ /* 0x000fc6000f8e0205 */
[----:B------:R-:W-:Y:S01]  /*0f30*/  ISETP.GE.U32.AND P0, PT, R4, UR4, PT ;  /* 0x0000000404007c0c */ /* 0x000fe2000bf06070 */
[----:B------:R-:W-:-:S04]  /*0f40*/  IMAD R7, R7, UR4, R8 ;  /* 0x0000000407077c24 */ /* 0x000fc8000f8e0208 */
[----:B------:R-:W-:Y:S01]  /*0f50*/  IMAD.X R5, R12, 0x1, ~R7, P2 ;  /* 0x000000010c057824 */ /* 0x000fe200010e0e07 */
[----:B------:R-:W-:-:S04]  /*0f60*/  IADD3 R7, P2, PT, R4, -UR4, RZ ;  /* 0x8000000404077c10 */ /* 0x000fc8000ff5e0ff */
[C---:B------:R-:W-:Y:S02]  /*0f70*/  ISETP.GE.U32.AND.EX P0, PT, R5.reuse, UR5, PT, P0 ;  /* 0x0000000505007c0c */ /* 0x040fe4000bf06100 */
[----:B------:R-:W-:Y:S02]  /*0f80*/  IADD3.X R8, PT, PT, R5, ~UR5, RZ, P2, !PT ;  /* 0x8000000505087c10 */ /* 0x000fe400097fe4ff */
[----:B------:R-:W-:Y:S02]  /*0f90*/  SEL R7, R7, R4, P0 ;  /* 0x0000000407077207 */ /* 0x000fe40000000000 */
[----:B------:R-:W-:Y:S02]  /*0fa0*/  SEL R8, R8, R5, P0 ;  /* 0x0000000508087207 */ /* 0x000fe40000000000 */
[C---:B------:R-:W-:Y:S02]  /*0fb0*/  ISETP.GE.U32.AND P0, PT, R7.reuse, UR4, PT ;  /* 0x0000000407007c0c */ /* 0x040fe4000bf06070 */
[----:B------:R-:W-:-:S02]  /*0fc0*/  IADD3 R4, P2, PT, R7, -UR4, RZ ;  /* 0x8000000407047c10 */ /* 0x000fc4000ff5e0ff */
[C---:B------:R-:W-:Y:S02]  /*0fd0*/  ISETP.GE.U32.AND.EX P0, PT, R8.reuse, UR5, PT, P0 ;  /* 0x0000000508007c0c */ /* 0x040fe4000bf06100 */
[----:B------:R-:W-:Y:S02]  /*0fe0*/  IADD3.X R5, PT, PT, R8, ~UR5, RZ, P2, !PT ;  /* 0x8000000508057c10 */ /* 0x000fe400097fe4ff */
[----:B------:R-:W-:Y:S02]  /*0ff0*/  SEL R4, R4, R7, P0 ;  /* 0x0000000704047207 */ /* 0x000fe40000000000 */
[----:B------:R-:W-:Y:S02]  /*1000*/  SEL R5, R5, R8, P0 ;  /* 0x0000000805057207 */ /* 0x000fe40000000000 */
[----:B------:R-:W-:Y:S02]  /*1010*/  IADD3 R7, P2, PT, RZ, -R4, RZ ;  /* 0x80000004ff077210 */ /* 0x000fe40007f5e0ff */
[----:B------:R-:W-:-:S02]  /*1020*/  ISETP.NE.U32.AND P0, PT, RZ, UR10, PT ;  /* 0x0000000aff007c0c */ /* 0x000fc4000bf05070 */
[----:B------:R-:W-:Y:S01]  /*1030*/  SEL R4, R7, R4, !P1 ;  /* 0x0000000407047207 */ /* 0x000fe20004800000 */
[----:B------:R-:W-:Y:S01]  /*1040*/  IMAD.X R8, RZ, RZ, ~R5, P2 ;  /* 0x000000ffff087224 */ /* 0x000fe200010e0e05 */
[----:B------:R-:W-:Y:S01]  /*1050*/  ISETP.NE.AND.EX P0, PT, RZ, UR8, PT, P0 ;  /* 0x00000008ff007c0c */ /* 0x000fe2000bf05300 */
[----:B------:R-:W-:-:S03]  /*1060*/  IMAD.MOV.U32 R7, RZ, RZ, 0x0 ;  /* 0x00000000ff077424 */ /* 0x000fc600078e00ff */
[----:B------:R-:W-:Y:S02]  /*1070*/  SEL R5, R8, R5, !P1 ;  /* 0x0000000508057207 */ /* 0x000fe40004800000 */
[----:B------:R-:W-:Y:S02]  /*1080*/  SEL R4, R4, 0xffffffff, P0 ;  /* 0xffffffff04047807 */ /* 0x000fe40000000000 */
[----:B------:R-:W-:Y:S01]  /*1090*/  SEL R5, R5, 0xffffffff, P0 ;  /* 0xffffffff05057807 */ /* 0x000fe20000000000 */
[----:B------:R-:W-:Y:S06]  /*10a0*/  RET.REL.NODEC R6 `(_Z7ReplacePcS_i) ;  /* 0xffffffec06d47950 */ /* 0x000fec0003c3ffff */
.L_x_16:
        /* <DEDUP_REMOVED lines=13> */
.L_x_20:


//--------------------- .text._Z10InitializePci   --------------------------
	.section	.text._Z10InitializePci,"ax",@progbits
	.align	128
        .global         _Z10InitializePci
        .type           _Z10InitializePci,@function
        .size           _Z10InitializePci,(.L_x_23 - _Z10InitializePci)
        .other          _Z10InitializePci,@"STO_CUDA_ENTRY STV_DEFAULT"
_Z10InitializePci:
.text._Z10InitializePci:
[----:B------:R-:W-:Y:S01]  /*0000*/  LDC R1, c[0x0][0x37c] ;  /* 0x0000df00ff017b82 */ /* 0x000fe20000000800 */
[----:B------:R-:W0:Y:S07]  /*0010*/  S2R R3, SR_TID.X ;  /* 0x0000000000037919 */ /* 0x000e2e0000002100 */
[----:B------:R-:W0:Y:S01]  /*0020*/  S2UR UR4, SR_CTAID.X ;  /* 0x00000000000479c3 */ /* 0x000e220000002500 */
[----:B------:R-:W-:Y:S01]  /*0030*/  BSSY.RECONVERGENT B0, `(.L_x_17) ;  /* 0x0000024000007945 */ /* 0x000fe20003800200 */
[----:B------:R-:W1:Y:S06]  /*0040*/  S2R R5, SR_TID.Y ;  /* 0x0000000000057919 */ /* 0x000e6c0000002200 */
[----:B------:R-:W0:Y:S08]  /*0050*/  LDC R0, c[0x0][0x360] ;  /* 0x0000d800ff007b82 */ /* 0x000e300000000800 */
[----:B------:R-:W1:Y:S08]  /*0060*/  S2UR UR6, SR_CTAID.Y ;  /* 0x00000000000679c3 */ /* 0x000e700000002600 */
[----:B------:R-:W1:Y:S01]  /*0070*/  LDC R2, c[0x0][0x364] ;  /* 0x0000d900ff027b82 */ /* 0x000e620000000800 */
[----:B0-----:R-:W-:Y:S01]  /*0080*/  IMAD R0, R0, UR4, R3 ;  /* 0x0000000400007c24 */ /* 0x001fe2000f8e0203 */
[----:B------:R-:W0:Y:S01]  /*0090*/  LDCU.64 UR4, c[0x0][0x358] ;  /* 0x00006b00ff0477ac */ /* 0x000e220008000a00 */
[----:B-1----:R-:W-:-:S05]  /*00a0*/  IMAD R3, R2, UR6, R5 ;  /* 0x0000000602037c24 */ /* 0x002fca000f8e0205 */
[----:B------:R-:W-:-:S04]  /*00b0*/  IADD3 R2, P0, PT, R0, R3, RZ ;  /* 0x0000000300027210 */ /* 0x000fc80007f1e0ff */
[----:B0-----:R-:W-:-:S09]  /*00c0*/  LEA.HI.X.SX32 R4, R0, RZ, 0x1, P0 ;  /* 0x000000ff00047211 */ /* 0x001fd200000f0eff */
.L_x_18:
        /* <DEDUP_REMOVED lines=26> */
[----:B------:R-:W-:Y:S05]  /*0270*/  BSYNC.RECONVERGENT B0 ;  /* 0x0000000000007941 */ /* 0x000fea0003800200 */
.L_x_17:
[----:B------:R-:W0:Y:S01]  /*0280*/  LDCU UR6, c[0x0][0x388] ;  /* 0x00007100ff0677ac */ /* 0x000e220008000800 */
[----:B------:R-:W1:Y:S01]  /*0290*/  LDCU.64 UR8, c[0x0][0x380] ;  /* 0x00007000ff0877ac */ /* 0x000e620008000a00 */
[----:B0-----:R-:W-:-:S05]  /*02a0*/  IMAD R0, R0, UR6, R3 ;  /* 0x0000000600007c24 */ /* 0x001fca000f8e0203 */
[----:B-1----:R-:W-:-:S04]  /*02b0*/  IADD3 R2, P0, PT, R0, UR8, RZ ;  /* 0x0000000800027c10 */ /* 0x002fc8000ff1e0ff */
[----:B------:R-:W-:-:S05]  /*02c0*/  LEA.HI.X.SX32 R3, R0, UR9, 0x1, P0 ;  /* 0x0000000900037c11 */ /* 0x000fca00080f0eff */
[----:B------:R-:W-:Y:S01]  /*02d0*/  STG.E.U8 desc[UR4][R2.64], R5 ;  /* 0x0000000502007986 */ /* 0x000fe2000c101104 */
[----:B------:R-:W-:Y:S05]  /*02e0*/  EXIT ;  /* 0x000000000000794d */ /* 0x000fea0003800000 */
.L_x_19:
        /* <DEDUP_REMOVED lines=9> */
.L_x_23:


//--------------------- .nv.shared.reserved.0     --------------------------
	.section	.nv.shared.reserved.0,"aw",@nobits
	.weak		__nv_reservedSMEM_offset_0_alias
	.size		__nv_reservedSMEM_offset_0_alias, 0, 64
	.other		__nv_reservedSMEM_offset_0_alias,@"STO_CUDA_RESERVED_SHARED STV_DEFAULT"
__nv_reservedSMEM_offset_0_alias:
	.zero		0
	.zero		64


//--------------------- .nv.constant0._Z8MutationPci --------------------------
	.section	.nv.constant0._Z8MutationPci,"a",@progbits
	.sectionflags	@""
	.align	4
.nv.constant0._Z8MutationPci:
	.zero		908


//--------------------- .nv.constant0._Z7ReplacePcS_i --------------------------
	.section	.nv.constant0._Z7ReplacePcS_i,"a",@progbits
	.sectionflags	@""
	.align	4
.nv.constant0._Z7ReplacePcS_i:
	.zero		916


//--------------------- .nv.constant0._Z10InitializePci --------------------------
	.section	.nv.constant0._Z10InitializePci,"a",@progbits
	.sectionflags	@""
	.align	4
.nv.constant0._Z10InitializePci:
	.zero		908


//--------------------- SYMBOLS --------------------------

	.type		.nv.reservedSmem.offset0,@object
	.size		.nv.reservedSmem.offset0,0x4
